	.target	sm_100a

	.elftype	@"ET_EXEC"


//--------------------- .note.nv.tkinfo           --------------------------
	.section	.note.nv.tkinfo,"",@"SHT_NOTE"
	.sectionflags	@"SHF_NOTE_NV_TKINFO"
	.tkinfo
        /*0018*/ 	.word	0x00000002
        /*0030*/ 	.string	""
        /*0030*/ 	.string	"ptxas"
        /*0030*/ 	.string	"Cuda compilation tools, release 13.0, V13.0.88"
        /*0030*/ 	.string	"Build cuda_13.0.r13.0/compiler.36424714_0"
        /*0030*/ 	.string	"-arch sm_100a -m 64 "



//--------------------- .note.nv.cuinfo           --------------------------
	.section	.note.nv.cuinfo,"",@"SHT_NOTE"
	.sectionflags	@"SHF_NOTE_NV_CUINFO"
        /*0018*/ 	.short	0x0002
        /*001a*/ 	.short	0x0064
        /*001c*/ 	.short	0x0082
	.zero		2


//--------------------- .nv.info                  --------------------------
	.section	.nv.info,"",@"SHT_CUDA_INFO"
	.align	4


	//----- nvinfo : EIATTR_REGCOUNT
	.align		4
        /*0000*/ 	.byte	0x04, 0x2f
        /*0002*/ 	.short	(.L_19 - .L_18)
	.align		4
.L_18:
        /*0004*/ 	.word	index@(_ZN7cutlass13device_kernelINS_4gemm6kernel13GemmUniversalIN4cute5tupleIJiiiiEEENS1_10collective13CollectiveMmaINS1_35MainloopSm100TmaUmmaWarpSpecializedILi5ELi2ELi4ENS5_IJNS4_1CILi1EEESB_SB_EEEEENS5_IJNSA_ILi128EEENSA_ILi64EEENSA_ILi32EEEEEENS_10bfloat16_tENS5_IJlSB_lEEESI_SJ_NS4_8TiledMMAINS4_8MMA_AtomIJNS4_20SM100_MMA_F16BF16_SSISI_SI_fLi128ELi64ELNS4_4UMMA5MajorE0ELSO_0ELNSN_7ScaleInE0ELSP_0EEEEEENS4_6LayoutISC_NS5_IJNSA_ILi0EEEST_ST_EEEEENS5_IJNS4_10UnderscoreESW_SW_EEEEENS4_13SM90_TMA_LOADENS4_14ComposedLayoutINS4_7SwizzleILi2ELi4ELi3EEENS4_18smem_ptr_flag_bitsILi16EEENSS_INS5_IJNSA_ILi8EEESG_EEENS5_IJSG_SB_EEEEEEEvNS4_8identityESZ_S19_vS1A_EENS_8epilogue10collective18CollectiveEpilogueINS1C_23Sm100TmaWarpSpecializedILi3ELi2ELi32ELb1ELb0EEEJSH_NS5_IJNSS_ISE_SB_EENSS_ISG_SB_EEEEESI_SJ_SI_SJ_NS1C_6fusion15FusionCallbacksIS1G_NS1K_17LinearCombinationISI_fSI_fLNS_15FloatRoundStyleE2EEESH_S1J_JEEENS4_5SM1004TMEM4LOAD26SM100_TMEM_LOAD_32dp32b32xESZ_S19_NS4_39AutoVectorizingCopyWithAssumedAlignmentILi128EEENS4_14SM90_TMA_STOREES19_S1V_S1V_EEEvvEEEEvNT_6ParamsE)
        /*0008*/ 	.word	0x0000006f


	//----- nvinfo : EIATTR_FRAME_SIZE
	.align		4
.L_19:
        /*000c*/ 	.byte	0x04, 0x11
        /*000e*/ 	.short	(.L_21 - .L_20)
	.align		4
.L_20:
        /*0010*/ 	.word	index@($__internal_2_$__cuda_sm10x_tcgen05_guardrail_trap_unallocated_columns_being_dealloced)
        /*0014*/ 	.word	0x00000000


	//----- nvinfo : EIATTR_FRAME_SIZE
	.align		4
.L_21:
        /*0018*/ 	.byte	0x04, 0x11
        /*001a*/ 	.short	(.L_23 - .L_22)
	.align		4
.L_22:
        /*001c*/ 	.word	index@($__internal_1_$__cuda_sm10x_tcgen05_guardrail_trap_phase_invalid_during_alloc)
        /*0020*/ 	.word	0x00000000


	//----- nvinfo : EIATTR_FRAME_SIZE
	.align		4
.L_23:
        /*0024*/ 	.byte	0x04, 0x11
        /*0026*/ 	.short	(.L_25 - .L_24)
	.align		4
.L_24:
        /*0028*/ 	.word	index@($__internal_0_$__cuda_sm10x_tcgen05_guardrail_trap_col_being_dealloced_not_returned_by_alloc)
        /*002c*/ 	.word	0x00000000


	//----- nvinfo : EIATTR_FRAME_SIZE
	.align		4
.L_25:
        /*0030*/ 	.byte	0x04, 0x11
        /*0032*/ 	.short	(.L_27 - .L_26)
	.align		4
.L_26:
        /*0034*/ 	.word	index@(_ZN7cutlass13device_kernelINS_4gemm6kernel13GemmUniversalIN4cute5tupleIJiiiiEEENS1_10collective13CollectiveMmaINS1_35MainloopSm100TmaUmmaWarpSpecializedILi5ELi2ELi4ENS5_IJNS4_1CILi1EEESB_SB_EEEEENS5_IJNSA_ILi128EEENSA_ILi64EEENSA_ILi32EEEEEENS_10bfloat16_tENS5_IJlSB_lEEESI_SJ_NS4_8TiledMMAINS4_8MMA_AtomIJNS4_20SM100_MMA_F16BF16_SSISI_SI_fLi128ELi64ELNS4_4UMMA5MajorE0ELSO_0ELNSN_7ScaleInE0ELSP_0EEEEEENS4_6LayoutISC_NS5_IJNSA_ILi0EEEST_ST_EEEEENS5_IJNS4_10UnderscoreESW_SW_EEEEENS4_13SM90_TMA_LOADENS4_14ComposedLayoutINS4_7SwizzleILi2ELi4ELi3EEENS4_18smem_ptr_flag_bitsILi16EEENSS_INS5_IJNSA_ILi8EEESG_EEENS5_IJSG_SB_EEEEEEEvNS4_8identityESZ_S19_vS1A_EENS_8epilogue10collective18CollectiveEpilogueINS1C_23Sm100TmaWarpSpecializedILi3ELi2ELi32ELb1ELb0EEEJSH_NS5_IJNSS_ISE_SB_EENSS_ISG_SB_EEEEESI_SJ_SI_SJ_NS1C_6fusion15FusionCallbacksIS1G_NS1K_17LinearCombinationISI_fSI_fLNS_15FloatRoundStyleE2EEESH_S1J_JEEENS4_5SM1004TMEM4LOAD26SM100_TMEM_LOAD_32dp32b32xESZ_S19_NS4_39AutoVectorizingCopyWithAssumedAlignmentILi128EEENS4_14SM90_TMA_STOREES19_S1V_S1V_EEEvvEEEEvNT_6ParamsE)
        /*0038*/ 	.word	0x00000000


	//----- nvinfo : EIATTR_MIN_STACK_SIZE
	.align		4
.L_27:
        /*003c*/ 	.byte	0x04, 0x12
        /*003e*/ 	.short	(.L_29 - .L_28)
	.align		4
.L_28:
        /*0040*/ 	.word	index@(_ZN7cutlass13device_kernelINS_4gemm6kernel13GemmUniversalIN4cute5tupleIJiiiiEEENS1_10collective13CollectiveMmaINS1_35MainloopSm100TmaUmmaWarpSpecializedILi5ELi2ELi4ENS5_IJNS4_1CILi1EEESB_SB_EEEEENS5_IJNSA_ILi128EEENSA_ILi64EEENSA_ILi32EEEEEENS_10bfloat16_tENS5_IJlSB_lEEESI_SJ_NS4_8TiledMMAINS4_8MMA_AtomIJNS4_20SM100_MMA_F16BF16_SSISI_SI_fLi128ELi64ELNS4_4UMMA5MajorE0ELSO_0ELNSN_7ScaleInE0ELSP_0EEEEEENS4_6LayoutISC_NS5_IJNSA_ILi0EEEST_ST_EEEEENS5_IJNS4_10UnderscoreESW_SW_EEEEENS4_13SM90_TMA_LOADENS4_14ComposedLayoutINS4_7SwizzleILi2ELi4ELi3EEENS4_18smem_ptr_flag_bitsILi16EEENSS_INS5_IJNSA_ILi8EEESG_EEENS5_IJSG_SB_EEEEEEEvNS4_8identityESZ_S19_vS1A_EENS_8epilogue10collective18CollectiveEpilogueINS1C_23Sm100TmaWarpSpecializedILi3ELi2ELi32ELb1ELb0EEEJSH_NS5_IJNSS_ISE_SB_EENSS_ISG_SB_EEEEESI_SJ_SI_SJ_NS1C_6fusion15FusionCallbacksIS1G_NS1K_17LinearCombinationISI_fSI_fLNS_15FloatRoundStyleE2EEESH_S1J_JEEENS4_5SM1004TMEM4LOAD26SM100_TMEM_LOAD_32dp32b32xESZ_S19_NS4_39AutoVectorizingCopyWithAssumedAlignmentILi128EEENS4_14SM90_TMA_STOREES19_S1V_S1V_EEEvvEEEEvNT_6ParamsE)
        /*0044*/ 	.word	0x00000000
.L_29:


//--------------------- .nv.compat                --------------------------
	.section	.nv.compat,"",@"SHT_CUDA_COMPAT_INFO"
	.align	4
        /*0000*/ 	.byte	0x02, 0x09, 0x01, 0x00, 0x02, 0x02, 0x02, 0x00, 0x02, 0x05, 0x05, 0x00, 0x03, 0x07, 0x01, 0x01
        /*0010*/ 	.byte	0x02, 0x03, 0x01, 0x00, 0x02, 0x06, 0x01, 0x00, 0x04, 0x0b, 0x08, 0x00, 0x09, 0x00, 0x00, 0x00
        /*0020*/ 	.byte	0x00, 0x00, 0x00, 0x00


//--------------------- .nv.info._ZN7cutlass13device_kernelINS_4gemm6kernel13GemmUniversalIN4cute5tupleIJiiiiEEENS1_10collective13CollectiveMmaINS1_35MainloopSm100TmaUmmaWarpSpecializedILi5ELi2ELi4ENS5_IJNS4_1CILi1EEESB_SB_EEEEENS5_IJNSA_ILi128EEENSA_ILi64EEENSA_ILi32EEEEEENS_10bfloat16_tENS5_IJlSB_lEEESI_SJ_NS4_8TiledMMAINS4_8MMA_AtomIJNS4_20SM100_MMA_F16BF16_SSISI_SI_fLi128ELi64ELNS4_4UMMA5MajorE0ELSO_0ELNSN_7ScaleInE0ELSP_0EEEEEENS4_6LayoutISC_NS5_IJNSA_ILi0EEEST_ST_EEEEENS5_IJNS4_10UnderscoreESW_SW_EEEEENS4_13SM90_TMA_LOADENS4_14ComposedLayoutINS4_7SwizzleILi2ELi4ELi3EEENS4_18smem_ptr_flag_bitsILi16EEENSS_INS5_IJNSA_ILi8EEESG_EEENS5_IJSG_SB_EEEEEEEvNS4_8identityESZ_S19_vS1A_EENS_8epilogue10collective18CollectiveEpilogueINS1C_23Sm100TmaWarpSpecializedILi3ELi2ELi32ELb1ELb0EEEJSH_NS5_IJNSS_ISE_SB_EENSS_ISG_SB_EEEEESI_SJ_SI_SJ_NS1C_6fusion15FusionCallbacksIS1G_NS1K_17LinearCombinationISI_fSI_fLNS_15FloatRoundStyleE2EEESH_S1J_JEEENS4_5SM1004TMEM4LOAD26SM100_TMEM_LOAD_32dp32b32xESZ_S19_NS4_39AutoVectorizingCopyWithAssumedAlignmentILi128EEENS4_14SM90_TMA_STOREES19_S1V_S1V_EEEvvEEEEvNT_6ParamsE --------------------------
	.section	.nv.info._ZN7cutlass13device_kernelINS_4gemm6kernel13GemmUniversalIN4cute5tupleIJiiiiEEENS1_10collective13CollectiveMmaINS1_35MainloopSm100TmaUmmaWarpSpecializedILi5ELi2ELi4ENS5_IJNS4_1CILi1EEESB_SB_EEEEENS5_IJNSA_ILi128EEENSA_ILi64EEENSA_ILi32EEEEEENS_10bfloat16_tENS5_IJlSB_lEEESI_SJ_NS4_8TiledMMAINS4_8MMA_AtomIJNS4_20SM100_MMA_F16BF16_SSISI_SI_fLi128ELi64ELNS4_4UMMA5MajorE0ELSO_0ELNSN_7ScaleInE0ELSP_0EEEEEENS4_6LayoutISC_NS5_IJNSA_ILi0EEEST_ST_EEEEENS5_IJNS4_10UnderscoreESW_SW_EEEEENS4_13SM90_TMA_LOADENS4_14ComposedLayoutINS4_7SwizzleILi2ELi4ELi3EEENS4_18smem_ptr_flag_bitsILi16EEENSS_INS5_IJNSA_ILi8EEESG_EEENS5_IJSG_SB_EEEEEEEvNS4_8identityESZ_S19_vS1A_EENS_8epilogue10collective18CollectiveEpilogueINS1C_23Sm100TmaWarpSpecializedILi3ELi2ELi32ELb1ELb0EEEJSH_NS5_IJNSS_ISE_SB_EENSS_ISG_SB_EEEEESI_SJ_SI_SJ_NS1C_6fusion15FusionCallbacksIS1G_NS1K_17LinearCombinationISI_fSI_fLNS_15FloatRoundStyleE2EEESH_S1J_JEEENS4_5SM1004TMEM4LOAD26SM100_TMEM_LOAD_32dp32b32xESZ_S19_NS4_39AutoVectorizingCopyWithAssumedAlignmentILi128EEENS4_14SM90_TMA_STOREES19_S1V_S1V_EEEvvEEEEvNT_6ParamsE,"",@"SHT_CUDA_INFO"
	.sectionflags	@""
	.align	4


	//----- nvinfo : EIATTR_CUDA_API_VERSION
	.align		4
        /*0000*/ 	.byte	0x04, 0x37
        /*0002*/ 	.short	(.L_31 - .L_30)
.L_30:
        /*0004*/ 	.word	0x00000082


	//----- nvinfo : EIATTR_KPARAM_INFO
	.align		4
.L_31:
        /*0008*/ 	.byte	0x04, 0x17
        /*000a*/ 	.short	(.L_33 - .L_32)
.L_32:
        /*000c*/ 	.word	0x00000000
        /*0010*/ 	.short	0x0000
        /*0012*/ 	.short	0x0000
        /*0014*/ 	.byte	0x00, 0xf0, 0x01, 0x20


	//----- nvinfo : EIATTR_AT_ENTRY_FRAGMENTS
	.align		4
.L_33:
        /*0018*/ 	.byte	0x04, 0x4f
        /*001a*/ 	.short	(.L_35 - .L_34)


	//   ....[0]....
.L_34:
        /*001c*/ 	.word	0x00000006


	//----- nvinfo : EIATTR_RESERVED_SMEM_USED
	.align		4
.L_35:
        /*0020*/ 	.byte	0x01, 0x41
	.zero		2


	//----- nvinfo : EIATTR_SPARSE_MMA_MASK
	.align		4
        /*0024*/ 	.byte	0x03, 0x50
        /*0026*/ 	.short	0x0000


	//----- nvinfo : EIATTR_TCGEN05_1CTA_USED
	.align		4
        /*0028*/ 	.byte	0x01, 0x51
	.zero		2


	//----- nvinfo : EIATTR_MAXREG_COUNT
	.align		4
        /*002c*/ 	.byte	0x03, 0x1b
        /*002e*/ 	.short	0x00ff


	//----- nvinfo : EIATTR_NUM_BARRIERS
	.align		4
        /*0030*/ 	.byte	0x02, 0x4c
        /*0032*/ 	.byte	0x07
	.zero		1


	//----- nvinfo : EIATTR_EXTERNS
	.align		4
        /*0034*/ 	.byte	0x04, 0x0f
        /*0036*/ 	.short	(.L_37 - .L_36)


	//   ....[0]....
	.align		4
.L_36:
        /*0038*/ 	.word	index@(__assertfail)


	//----- nvinfo : EIATTR_MERCURY_ISA_VERSION
	.align		4
.L_37:
        /*003c*/ 	.byte	0x03, 0x5f
        /*003e*/ 	.short	0x0101


	//----- nvinfo : EIATTR_INT_WARP_WIDE_INSTR_OFFSETS
	.align		4
        /*0040*/ 	.byte	0x04, 0x31
        /*0042*/ 	.short	(.L_39 - .L_38)


	//   ....[0]....
.L_38:
        /*0044*/ 	.word	0x00001de0


	//   ....[1]....
        /*0048*/ 	.word	0x000037d0


	//   ....[2]....
        /*004c*/ 	.word	0x00003800


	//   ....[3]....
        /*0050*/ 	.word	0x00003850


	//   ....[4]....
        /*0054*/ 	.word	0x00004140


	//   ....[5]....
        /*0058*/ 	.word	0x00004160


	//   ....[6]....
        /*005c*/ 	.word	0x00004430


	//   ....[7]....
        /*0060*/ 	.word	0x00004560


	//----- nvinfo : EIATTR_COOP_GROUP_MASK_REGIDS
	.align		4
.L_39:
        /*0064*/ 	.byte	0x04, 0x29
        /*0066*/ 	.short	(.L_41 - .L_40)


	//   ....[0]....
.L_40:
        /*0068*/ 	.word	0xffffffff


	//   ....[1]....
        /*006c*/ 	.word	0xffffffff


	//   ....[2]....
        /*0070*/ 	.word	0xffffffff


	//   ....[3]....
        /*0074*/ 	.word	0xffffffff


	//   ....[4]....
        /*0078*/ 	.word	0xffffffff


	//   ....[5]....
        /*007c*/ 	.word	0xffffffff


	//   ....[6]....
        /*0080*/ 	.word	0xffffffff


	//   ....[7]....
        /*0084*/ 	.word	0xffffffff


	//   ....[8]....
        /*0088*/ 	.word	0xffffffff


	//   ....[9]....
        /*008c*/ 	.word	0xffffffff


	//   ....[10]....
        /*0090*/ 	.word	0xffffffff


	//   ....[11]....
        /*0094*/ 	.word	0xffffffff


	//   ....[12]....
        /*0098*/ 	.word	0xffffffff


	//----- nvinfo : EIATTR_COOP_GROUP_INSTR_OFFSETS
	.align		4
.L_41:
        /*009c*/ 	.byte	0x04, 0x28
        /*009e*/ 	.short	(.L_43 - .L_42)


	//   ....[0]....
.L_42:
        /*00a0*/ 	.word	0x00000090


	//   ....[1]....
        /*00a4*/ 	.word	0x000004d0


	//   ....[2]....
        /*00a8*/ 	.word	0x00000660


	//   ....[3]....
        /*00ac*/ 	.word	0x000007e0


	//   ....[4]....
        /*00b0*/ 	.word	0x000008e0


	//   ....[5]....
        /*00b4*/ 	.word	0x00000a50


	//   ....[6]....
        /*00b8*/ 	.word	0x00000bf0


	//   ....[7]....
        /*00bc*/ 	.word	0x00001cc0


	//   ....[8]....
        /*00c0*/ 	.word	0x00002b30


	//   ....[9]....
        /*00c4*/ 	.word	0x00002d40


	//   ....[10]....
        /*00c8*/ 	.word	0x00002d70


	//   ....[11]....
        /*00cc*/ 	.word	0x000036c0


	//   ....[12]....
        /*00d0*/ 	.word	0x000038f0


	//----- nvinfo : EIATTR_VRC_CTA_INIT_COUNT
	.align		4
.L_43:
        /*00d4*/ 	.byte	0x02, 0x4a
        /*00d6*/ 	.byte	0x80
	.zero		1


	//----- nvinfo : EIATTR_SYSCALL_OFFSETS
	.align		4
        /*00d8*/ 	.byte	0x04, 0x46
        /*00da*/ 	.short	(.L_45 - .L_44)


	//   ....[0]....
.L_44:
        /*00dc*/ 	.word	0x00005110


	//   ....[1]....
        /*00e0*/ 	.word	0x00005200


	//   ....[2]....
        /*00e4*/ 	.word	0x00005a40


	//   ....[3]....
        /*00e8*/ 	.word	0x000066f0


	//----- nvinfo : EIATTR_MBARRIER_INSTR_OFFSETS
	.align		4
.L_45:
        /*00ec*/ 	.byte	0x04, 0x39
        /*00ee*/ 	.short	(.L_47 - .L_46)


	//   ....[0]....
.L_46:
        /*00f0*/ 	.word	0x000005b0
        /*00f4*/ 	.word	0x000000ff
        /*00f8*/ 	.word	0x00000000
        /*00fc*/ 	.short	0x0100
        /*00fe*/ 	.byte	0x05
	.zero		1


	//   ....[1]....
        /*0100*/ 	.word	0x000005c0
        /*0104*/ 	.word	0x000000ff
        /*0108*/ 	.word	0x00000028
        /*010c*/ 	.short	0x0100
        /*010e*/ 	.byte	0x05
	.zero		1


	//   ....[2]....
        /*0110*/ 	.word	0x000005d0
        /*0114*/ 	.word	0x000000ff
        /*0118*/ 	.word	0x00000008
        /*011c*/ 	.short	0x0100
        /*011e*/ 	.byte	0x05
	.zero		1


	//   ....[3]....
        /*0120*/ 	.word	0x000005e0
        /*0124*/ 	.word	0x000000ff
        /*0128*/ 	.word	0x00000030
        /*012c*/ 	.short	0x0100
        /*012e*/ 	.byte	0x05
	.zero		1


	//   ....[4]....
        /*0130*/ 	.word	0x000005f0
        /*0134*/ 	.word	0x000000ff
        /*0138*/ 	.word	0x00000010
        /*013c*/ 	.short	0x0100
        /*013e*/ 	.byte	0x05
	.zero		1


	//   ....[5]....
        /*0140*/ 	.word	0x00000600
        /*0144*/ 	.word	0x000000ff
        /*0148*/ 	.word	0x00000038
        /*014c*/ 	.short	0x0100
        /*014e*/ 	.byte	0x05
	.zero		1


	//   ....[6]....
        /*0150*/ 	.word	0x00000610
        /*0154*/ 	.word	0x000000ff
        /*0158*/ 	.word	0x00000018
        /*015c*/ 	.short	0x0100
        /*015e*/ 	.byte	0x05
	.zero		1


	//   ....[7]....
        /*0160*/ 	.word	0x00000620
        /*0164*/ 	.word	0x000000ff
        /*0168*/ 	.word	0x00000040
        /*016c*/ 	.short	0x0100
        /*016e*/ 	.byte	0x05
	.zero		1


	//   ....[8]....
        /*0170*/ 	.word	0x00000630
        /*0174*/ 	.word	0x000000ff
        /*0178*/ 	.word	0x00000020
        /*017c*/ 	.short	0x0100
        /*017e*/ 	.byte	0x05
	.zero		1


	//   ....[9]....
        /*0180*/ 	.word	0x00000640
        /*0184*/ 	.word	0x000000ff
        /*0188*/ 	.word	0x00000048
        /*018c*/ 	.short	0x0100
        /*018e*/ 	.byte	0x05
	.zero		1


	//   ....[10]....
        /*0190*/ 	.word	0x00000770
        /*0194*/ 	.word	0x000000ff
        /*0198*/ 	.word	0x00000050
        /*019c*/ 	.short	0x0100
        /*019e*/ 	.byte	0x07
	.zero		1


	//   ....[11]....
        /*01a0*/ 	.word	0x00000780
        /*01a4*/ 	.word	0x000000ff
        /*01a8*/ 	.word	0x00000068
        /*01ac*/ 	.short	0x0100
        /*01ae*/ 	.byte	0x07
	.zero		1


	//   ....[12]....
        /*01b0*/ 	.word	0x00000790
        /*01b4*/ 	.word	0x000000ff
        /*01b8*/ 	.word	0x00000058
        /*01bc*/ 	.short	0x0100
        /*01be*/ 	.byte	0x07
	.zero		1


	//   ....[13]....
        /*01c0*/ 	.word	0x000007a0
        /*01c4*/ 	.word	0x000000ff
        /*01c8*/ 	.word	0x00000070
        /*01cc*/ 	.short	0x0100
        /*01ce*/ 	.byte	0x07
	.zero		1


	//   ....[14]....
        /*01d0*/ 	.word	0x000007b0
        /*01d4*/ 	.word	0x000000ff
        /*01d8*/ 	.word	0x00000060
        /*01dc*/ 	.short	0x0100
        /*01de*/ 	.byte	0x07
	.zero		1


	//   ....[15]....
        /*01e0*/ 	.word	0x000007c0
        /*01e4*/ 	.word	0x000000ff
        /*01e8*/ 	.word	0x00000078
        /*01ec*/ 	.short	0x0100
        /*01ee*/ 	.byte	0x07
	.zero		1


	//   ....[16]....
        /*01f0*/ 	.word	0x000008b0
        /*01f4*/ 	.word	0x000000ff
        /*01f8*/ 	.word	0x00000080
        /*01fc*/ 	.short	0x0100
        /*01fe*/ 	.byte	0x05
	.zero		1


	//   ....[17]....
        /*0200*/ 	.word	0x000008c0
        /*0204*/ 	.word	0x000000ff
        /*0208*/ 	.word	0x00000088
        /*020c*/ 	.short	0x0100
        /*020e*/ 	.byte	0x05
	.zero		1


	//   ....[18]....
        /*0210*/ 	.word	0x00000a00
        /*0214*/ 	.word	0x000000ff
        /*0218*/ 	.word	0x00000090
        /*021c*/ 	.short	0x0100
        /*021e*/ 	.byte	0x05
	.zero		1


	//   ....[19]....
        /*0220*/ 	.word	0x00000a10
        /*0224*/ 	.word	0x000000ff
        /*0228*/ 	.word	0x000000a0
        /*022c*/ 	.short	0x0100
        /*022e*/ 	.byte	0x05
	.zero		1


	//   ....[20]....
        /*0230*/ 	.word	0x00000a20
        /*0234*/ 	.word	0x000000ff
        /*0238*/ 	.word	0x00000098
        /*023c*/ 	.short	0x0100
        /*023e*/ 	.byte	0x05
	.zero		1


	//   ....[21]....
        /*0240*/ 	.word	0x00000a30
        /*0244*/ 	.word	0x000000ff
        /*0248*/ 	.word	0x000000a8
        /*024c*/ 	.short	0x0100
        /*024e*/ 	.byte	0x05
	.zero		1


	//   ....[22]....
        /*0250*/ 	.word	0x00000b60
        /*0254*/ 	.word	0x000000ff
        /*0258*/ 	.word	0x000000b0
        /*025c*/ 	.short	0x0100
        /*025e*/ 	.byte	0x07
	.zero		1


	//   ....[23]....
        /*0260*/ 	.word	0x00000b70
        /*0264*/ 	.word	0x000000ff
        /*0268*/ 	.word	0x000000d0
        /*026c*/ 	.short	0x0100
        /*026e*/ 	.byte	0x07
	.zero		1


	//   ....[24]....
        /*0270*/ 	.word	0x00000b80
        /*0274*/ 	.word	0x000000ff
        /*0278*/ 	.word	0x000000b8
        /*027c*/ 	.short	0x0100
        /*027e*/ 	.byte	0x07
	.zero		1


	//   ....[25]....
        /*0280*/ 	.word	0x00000b90
        /*0284*/ 	.word	0x000000ff
        /*0288*/ 	.word	0x000000d8
        /*028c*/ 	.short	0x0100
        /*028e*/ 	.byte	0x07
	.zero		1


	//   ....[26]....
        /*0290*/ 	.word	0x00000ba0
        /*0294*/ 	.word	0x000000ff
        /*0298*/ 	.word	0x000000c0
        /*029c*/ 	.short	0x0100
        /*029e*/ 	.byte	0x07
	.zero		1


	//   ....[27]....
        /*02a0*/ 	.word	0x00000bb0
        /*02a4*/ 	.word	0x000000ff
        /*02a8*/ 	.word	0x000000e0
        /*02ac*/ 	.short	0x0100
        /*02ae*/ 	.byte	0x07
	.zero		1


	//   ....[28]....
        /*02b0*/ 	.word	0x00000bc0
        /*02b4*/ 	.word	0x000000ff
        /*02b8*/ 	.word	0x000000c8
        /*02bc*/ 	.short	0x0100
        /*02be*/ 	.byte	0x07
	.zero		1


	//   ....[29]....
        /*02c0*/ 	.word	0x00000bd0
        /*02c4*/ 	.word	0x000000ff
        /*02c8*/ 	.word	0x000000e8
        /*02cc*/ 	.short	0x0100
        /*02ce*/ 	.byte	0x07
	.zero		1


	//   ....[30]....
        /*02d0*/ 	.word	0x00000cc0
        /*02d4*/ 	.word	0x000000ff
        /*02d8*/ 	.word	0x000000f0
        /*02dc*/ 	.short	0x0100
        /*02de*/ 	.byte	0x05
	.zero		1


	//   ....[31]....
        /*02e0*/ 	.word	0x00000cd0
        /*02e4*/ 	.word	0x000000ff
        /*02e8*/ 	.word	0x00000100
        /*02ec*/ 	.short	0x0100
        /*02ee*/ 	.byte	0x05
	.zero		1


	//   ....[32]....
        /*02f0*/ 	.word	0x00000ce0
        /*02f4*/ 	.word	0x000000ff
        /*02f8*/ 	.word	0x000000f8
        /*02fc*/ 	.short	0x0100
        /*02fe*/ 	.byte	0x05
	.zero		1


	//   ....[33]....
        /*0300*/ 	.word	0x00000cf0
        /*0304*/ 	.word	0x000000ff
        /*0308*/ 	.word	0x00000108
        /*030c*/ 	.short	0x0100
        /*030e*/ 	.byte	0x05
	.zero		1


	//   ....[34]....
        /*0310*/ 	.word	0x000015c0
        /*0314*/ 	.word	0x00000002
        /*0318*/ 	.word	0x00000100
        /*031c*/ 	.short	0x010a
        /*031e*/ 	.byte	0xff
	.zero		1


	//   ....[35]....
        /*0320*/ 	.word	0x000015f0
        /*0324*/ 	.word	0x00000002
        /*0328*/ 	.word	0x000000f0
        /*032c*/ 	.short	0x0101
        /*032e*/ 	.byte	0xff
	.zero		1


	//   ....[36]....
        /*0330*/ 	.word	0x000016c0
        /*0334*/ 	.word	0x000000ff
        /*0338*/ 	.word	0x00000028
        /*033c*/ 	.short	0x010a
        /*033e*/ 	.byte	0x08
	.zero		1


	//   ....[37]....
        /*0340*/ 	.word	0x00001760
        /*0344*/ 	.word	0x000000ff
        /*0348*/ 	.word	0x00000028
        /*034c*/ 	.short	0x010a
        /*034e*/ 	.byte	0x21
	.zero		1


	//   ....[38]....
        /*0350*/ 	.word	0x000018b0
        /*0354*/ 	.word	0x000000ff
        /*0358*/ 	.word	0x00000028
        /*035c*/ 	.short	0x010a
        /*035e*/ 	.byte	0x08
	.zero		1


	//   ....[39]....
        /*0360*/ 	.word	0x000019c0
        /*0364*/ 	.word	0x000000ff
        /*0368*/ 	.word	0x00000088
        /*036c*/ 	.short	0x0101
        /*036e*/ 	.byte	0x04
	.zero		1


	//   ....[40]....
        /*0370*/ 	.word	0x000019e0
        /*0374*/ 	.word	0x000000ff
        /*0378*/ 	.word	0x00000028
        /*037c*/ 	.short	0x010a
        /*037e*/ 	.byte	0x08
	.zero		1


	//   ....[41]....
        /*0380*/ 	.word	0x00001a60
        /*0384*/ 	.word	0x000000ff
        /*0388*/ 	.word	0x00000028
        /*038c*/ 	.short	0x010a
        /*038e*/ 	.byte	0x11
	.zero		1


	//   ....[42]....
        /*0390*/ 	.word	0x00001bb0
        /*0394*/ 	.word	0x000000ff
        /*0398*/ 	.word	0x00000028
        /*039c*/ 	.short	0x010a
        /*039e*/ 	.byte	0x08
	.zero		1


	//   ....[43]....
        /*03a0*/ 	.word	0x00001cf0
        /*03a4*/ 	.word	0x00000002
        /*03a8*/ 	.word	0x00000090
        /*03ac*/ 	.short	0x010a
        /*03ae*/ 	.byte	0xff
	.zero		1


	//   ....[44]....
        /*03b0*/ 	.word	0x00001db0
        /*03b4*/ 	.word	0x00000002
        /*03b8*/ 	.word	0x00000000
        /*03bc*/ 	.short	0x0101
        /*03be*/ 	.byte	0xff
	.zero		1


	//   ....[45]....
        /*03c0*/ 	.word	0x00002310
        /*03c4*/ 	.word	0x000000ff
        /*03c8*/ 	.word	0x00000000
        /*03cc*/ 	.short	0x010a
        /*03ce*/ 	.byte	0x05
	.zero		1


	//   ....[46]....
        /*03d0*/ 	.word	0x000023a0
        /*03d4*/ 	.word	0x000000ff
        /*03d8*/ 	.word	0x00000000
        /*03dc*/ 	.short	0x010a
        /*03de*/ 	.byte	0x05
	.zero		1


	//   ....[47]....
        /*03e0*/ 	.word	0x00002430
        /*03e4*/ 	.word	0x000000ff
        /*03e8*/ 	.word	0x00000000
        /*03ec*/ 	.short	0x010a
        /*03ee*/ 	.byte	0x05
	.zero		1


	//   ....[48]....
        /*03f0*/ 	.word	0x000024c0
        /*03f4*/ 	.word	0x000000ff
        /*03f8*/ 	.word	0x00000000
        /*03fc*/ 	.short	0x010a
        /*03fe*/ 	.byte	0x05
	.zero		1


	//   ....[49]....
        /*0400*/ 	.word	0x00002560
        /*0404*/ 	.word	0x00000000
        /*0408*/ 	.word	0x00000000
        /*040c*/ 	.short	0x010a
        /*040e*/ 	.byte	0xff
	.zero		1


	//   ....[50]....
        /*0410*/ 	.word	0x00002680
        /*0414*/ 	.word	0x00000000
        /*0418*/ 	.word	0x000000f0
        /*041c*/ 	.short	0x010a
        /*041e*/ 	.byte	0xff
	.zero		1


	//   ....[51]....
        /*0420*/ 	.word	0x000026f0
        /*0424*/ 	.word	0x00000000
        /*0428*/ 	.word	0x00000000
        /*042c*/ 	.short	0x0101
        /*042e*/ 	.byte	0xff
	.zero		1


	//   ....[52]....
        /*0430*/ 	.word	0x00002710
        /*0434*/ 	.word	0x000000ff
        /*0438*/ 	.word	0x000000a0
        /*043c*/ 	.short	0x010a
        /*043e*/ 	.byte	0x05
	.zero		1


	//   ....[53]....
        /*0440*/ 	.word	0x00002830
        /*0444*/ 	.word	0x00000000
        /*0448*/ 	.word	0x00000090
        /*044c*/ 	.short	0x010a
        /*044e*/ 	.byte	0xff
	.zero		1


	//   ....[54]....
        /*0450*/ 	.word	0x00002930
        /*0454*/ 	.word	0x00000000
        /*0458*/ 	.word	0x00000000
        /*045c*/ 	.short	0x0101
        /*045e*/ 	.byte	0xff
	.zero		1


	//   ....[55]....
        /*0460*/ 	.word	0x000029c0
        /*0464*/ 	.word	0x000000ff
        /*0468*/ 	.word	0x000000a0
        /*046c*/ 	.short	0x0106
        /*046e*/ 	.byte	0x05
	.zero		1


	//   ....[56]....
        /*0470*/ 	.word	0x000029e0
        /*0474*/ 	.word	0x000000ff
        /*0478*/ 	.word	0x000000a0
        /*047c*/ 	.short	0x010a
        /*047e*/ 	.byte	0x05
	.zero		1


	//   ....[57]....
        /*0480*/ 	.word	0x00002a70
        /*0484*/ 	.word	0x000000ff
        /*0488*/ 	.word	0x000000a0
        /*048c*/ 	.short	0x0106
        /*048e*/ 	.byte	0x04
	.zero		1


	//   ....[58]....
        /*0490*/ 	.word	0x00002ab0
        /*0494*/ 	.word	0x00000000
        /*0498*/ 	.word	0x000000a0
        /*049c*/ 	.short	0x010a
        /*049e*/ 	.byte	0xff
	.zero		1


	//   ....[59]....
        /*04a0*/ 	.word	0x00002fb0
        /*04a4*/ 	.word	0x00000000
        /*04a8*/ 	.word	0x00000090
        /*04ac*/ 	.short	0x010a
        /*04ae*/ 	.byte	0xff
	.zero		1


	//   ....[60]....
        /*04b0*/ 	.word	0x000030c0
        /*04b4*/ 	.word	0x00000003
        /*04b8*/ 	.word	0x00000000
        /*04bc*/ 	.short	0x0101
        /*04be*/ 	.byte	0xff
	.zero		1


	//   ....[61]....
        /*04c0*/ 	.word	0x000030d0
        /*04c4*/ 	.word	0x000000ff
        /*04c8*/ 	.word	0x00000000
        /*04cc*/ 	.short	0x010a
        /*04ce*/ 	.byte	0x04
	.zero		1


	//   ....[62]....
        /*04d0*/ 	.word	0x000030f0
        /*04d4*/ 	.word	0x000000ff
        /*04d8*/ 	.word	0x000000d0
        /*04dc*/ 	.short	0x010a
        /*04de*/ 	.byte	0x08
	.zero		1


	//   ....[63]....
        /*04e0*/ 	.word	0x000031c0
        /*04e4*/ 	.word	0x000000ff
        /*04e8*/ 	.word	0x00000000
        /*04ec*/ 	.short	0x010a
        /*04ee*/ 	.byte	0x07
	.zero		1


	//   ....[64]....
        /*04f0*/ 	.word	0x00003300
        /*04f4*/ 	.word	0x000000ff
        /*04f8*/ 	.word	0x00000000
        /*04fc*/ 	.short	0x010a
        /*04fe*/ 	.byte	0x04
	.zero		1


	//   ....[65]....
        /*0500*/ 	.word	0x000034f0
        /*0504*/ 	.word	0x000000ff
        /*0508*/ 	.word	0x00000000
        /*050c*/ 	.short	0x010a
        /*050e*/ 	.byte	0x05
	.zero		1


	//   ....[66]....
        /*0510*/ 	.word	0x00003580
        /*0514*/ 	.word	0x000000ff
        /*0518*/ 	.word	0x00000000
        /*051c*/ 	.short	0x010a
        /*051e*/ 	.byte	0x05
	.zero		1


	//   ....[67]....
        /*0520*/ 	.word	0x00003610
        /*0524*/ 	.word	0x000000ff
        /*0528*/ 	.word	0x00000000
        /*052c*/ 	.short	0x010a
        /*052e*/ 	.byte	0x05
	.zero		1


	//   ....[68]....
        /*0530*/ 	.word	0x000036a0
        /*0534*/ 	.word	0x000000ff
        /*0538*/ 	.word	0x00000000
        /*053c*/ 	.short	0x010a
        /*053e*/ 	.byte	0x07
	.zero		1


	//   ....[69]....
        /*0540*/ 	.word	0x00003ae0
        /*0544*/ 	.word	0x00000000
        /*0548*/ 	.word	0x00000090
        /*054c*/ 	.short	0x010a
        /*054e*/ 	.byte	0xff
	.zero		1


	//   ....[70]....
        /*0550*/ 	.word	0x00003ba0
        /*0554*/ 	.word	0x00000000
        /*0558*/ 	.word	0x00000000
        /*055c*/ 	.short	0x0101
        /*055e*/ 	.byte	0xff
	.zero		1


	//   ....[71]....
        /*0560*/ 	.word	0x00003ec0
        /*0564*/ 	.word	0x000000ff
        /*0568*/ 	.word	0x00000088
        /*056c*/ 	.short	0x010a
        /*056e*/ 	.byte	0x07
	.zero		1


	//   ....[72]....
        /*0570*/ 	.word	0x000040e0
        /*0574*/ 	.word	0x000000ff
        /*0578*/ 	.word	0x00000068
        /*057c*/ 	.short	0x010a
        /*057e*/ 	.byte	0x0f
	.zero		1


	//   ....[73]....
        /*0580*/ 	.word	0x000042e0
        /*0584*/ 	.word	0x000000ff
        /*0588*/ 	.word	0x00000050
        /*058c*/ 	.short	0x010b
        /*058e*/ 	.byte	0x0f
	.zero		1


	//   ....[74]....
        /*0590*/ 	.word	0x00004330
        /*0594*/ 	.word	0x000000ff
        /*0598*/ 	.word	0x00000000
        /*059c*/ 	.short	0x0101
        /*059e*/ 	.byte	0x10
	.zero		1


	//   ....[75]....
        /*05a0*/ 	.word	0x00004370
        /*05a4*/ 	.word	0x000000ff
        /*05a8*/ 	.word	0x00000068
        /*05ac*/ 	.short	0x010a
        /*05ae*/ 	.byte	0x0d
	.zero		1


	//   ....[76]....
        /*05b0*/ 	.word	0x000045b0
        /*05b4*/ 	.word	0x000000ff
        /*05b8*/ 	.word	0x00000050
        /*05bc*/ 	.short	0x010b
        /*05be*/ 	.byte	0x0d
	.zero		1


	//   ....[77]....
        /*05c0*/ 	.word	0x00004620
        /*05c4*/ 	.word	0x000000ff
        /*05c8*/ 	.word	0x00000000
        /*05cc*/ 	.short	0x0101
        /*05ce*/ 	.byte	0x0f
	.zero		1


	//   ....[78]....
        /*05d0*/ 	.word	0x00004670
        /*05d4*/ 	.word	0x000000ff
        /*05d8*/ 	.word	0x00000000
        /*05dc*/ 	.short	0x010a
        /*05de*/ 	.byte	0x04
	.zero		1


	//   ....[79]....
        /*05e0*/ 	.word	0x00004700
        /*05e4*/ 	.word	0x000000ff
        /*05e8*/ 	.word	0x00000000
        /*05ec*/ 	.short	0x010a
        /*05ee*/ 	.byte	0x04
	.zero		1


	//   ....[80]....
        /*05f0*/ 	.word	0x000047a0
        /*05f4*/ 	.word	0x00000000
        /*05f8*/ 	.word	0x00000000
        /*05fc*/ 	.short	0x010a
        /*05fe*/ 	.byte	0xff
	.zero		1


	//   ....[81]....
        /*0600*/ 	.word	0x00004ae0
        /*0604*/ 	.word	0x00000000
        /*0608*/ 	.word	0x00000090
        /*060c*/ 	.short	0x010a
        /*060e*/ 	.byte	0xff
	.zero		1


	//   ....[82]....
        /*0610*/ 	.word	0x00004bf0
        /*0614*/ 	.word	0x00000000
        /*0618*/ 	.word	0x00000000
        /*061c*/ 	.short	0x0101
        /*061e*/ 	.byte	0xff
	.zero		1


	//   ....[83]....
        /*0620*/ 	.word	0x00005690
        /*0624*/ 	.word	0x00000000
        /*0628*/ 	.word	0x00000050
        /*062c*/ 	.short	0x010a
        /*062e*/ 	.byte	0xff
	.zero		1


	//   ....[84]....
        /*0630*/ 	.word	0x00005700
        /*0634*/ 	.word	0x00000049
        /*0638*/ 	.word	0x000000b0
        /*063c*/ 	.short	0x010a
        /*063e*/ 	.byte	0xff
	.zero		1


	//   ....[85]....
        /*0640*/ 	.word	0x000057f0
        /*0644*/ 	.word	0x00000000
        /*0648*/ 	.word	0x00000050
        /*064c*/ 	.short	0x010a
        /*064e*/ 	.byte	0xff
	.zero		1


	//   ....[86]....
        /*0650*/ 	.word	0x00005920
        /*0654*/ 	.word	0x00000049
        /*0658*/ 	.word	0x000000b0
        /*065c*/ 	.short	0x010a
        /*065e*/ 	.byte	0xff
	.zero		1


	//   ....[87]....
        /*0660*/ 	.word	0x00006430
        /*0664*/ 	.word	0x00000000
        /*0668*/ 	.word	0x00000000
        /*066c*/ 	.short	0x0101
        /*066e*/ 	.byte	0xff
	.zero		1


	//   ....[88]....
        /*0670*/ 	.word	0x00006440
        /*0674*/ 	.word	0x00000002
        /*0678*/ 	.word	0x00000050
        /*067c*/ 	.short	0x010a
        /*067e*/ 	.byte	0xff
	.zero		1


	//   ....[89]....
        /*0680*/ 	.word	0x00006510
        /*0684*/ 	.word	0x00000002
        /*0688*/ 	.word	0x00000050
        /*068c*/ 	.short	0x010a
        /*068e*/ 	.byte	0xff
	.zero		1


	//   ....[90]....
        /*0690*/ 	.word	0x00006880
        /*0694*/ 	.word	0x000000ff
        /*0698*/ 	.word	0x00000000
        /*069c*/ 	.short	0x0101
        /*069e*/ 	.byte	0x05
	.zero		1


	//   ....[91]....
        /*06a0*/ 	.word	0x000071b0
        /*06a4*/ 	.word	0x00000000
        /*06a8*/ 	.word	0x00000000
        /*06ac*/ 	.short	0x0101
        /*06ae*/ 	.byte	0xff
	.zero		1


	//   ....[92]....
        /*06b0*/ 	.word	0x00007420
        /*06b4*/ 	.word	0x000000ff
        /*06b8*/ 	.word	0x00000000
        /*06bc*/ 	.short	0x0101
        /*06be*/ 	.byte	0x04
	.zero		1


	//   ....[93]....
        /*06c0*/ 	.word	0x00007440
        /*06c4*/ 	.word	0x00000002
        /*06c8*/ 	.word	0x00000100
        /*06cc*/ 	.short	0x010a
        /*06ce*/ 	.byte	0xff
	.zero		1


	//   ....[94]....
        /*06d0*/ 	.word	0x000074a0
        /*06d4*/ 	.word	0x00000002
        /*06d8*/ 	.word	0x00000028
        /*06dc*/ 	.short	0x010a
        /*06de*/ 	.byte	0xff
	.zero		1


	//   ....[95]....
        /*06e0*/ 	.word	0x00007500
        /*06e4*/ 	.word	0x00000002
        /*06e8*/ 	.word	0x00000028
        /*06ec*/ 	.short	0x010a
        /*06ee*/ 	.byte	0xff
	.zero		1


	//   ....[96]....
        /*06f0*/ 	.word	0x00007550
        /*06f4*/ 	.word	0x00000002
        /*06f8*/ 	.word	0x00000090
        /*06fc*/ 	.short	0x010a
        /*06fe*/ 	.byte	0xff
	.zero		1


	//   ....[97]....
        /*0700*/ 	.word	0x000075b0
        /*0704*/ 	.word	0x00000000
        /*0708*/ 	.word	0x00000000
        /*070c*/ 	.short	0x010a
        /*070e*/ 	.byte	0xff
	.zero		1


	//   ....[98]....
        /*0710*/ 	.word	0x00007610
        /*0714*/ 	.word	0x00000000
        /*0718*/ 	.word	0x00000000
        /*071c*/ 	.short	0x010a
        /*071e*/ 	.byte	0xff
	.zero		1


	//   ....[99]....
        /*0720*/ 	.word	0x00007670
        /*0724*/ 	.word	0x00000000
        /*0728*/ 	.word	0x00000000
        /*072c*/ 	.short	0x010a
        /*072e*/ 	.byte	0xff
	.zero		1


	//   ....[100]....
        /*0730*/ 	.word	0x000076d0
        /*0734*/ 	.word	0x00000000
        /*0738*/ 	.word	0x00000000
        /*073c*/ 	.short	0x010a
        /*073e*/ 	.byte	0xff
	.zero		1


	//   ....[101]....
        /*0740*/ 	.word	0x00007720
        /*0744*/ 	.word	0x00000000
        /*0748*/ 	.word	0x000000f0
        /*074c*/ 	.short	0x010a
        /*074e*/ 	.byte	0xff
	.zero		1


	//   ....[102]....
        /*0750*/ 	.word	0x00007780
        /*0754*/ 	.word	0x00000000
        /*0758*/ 	.word	0x000000a0
        /*075c*/ 	.short	0x010a
        /*075e*/ 	.byte	0xff
	.zero		1


	//   ....[103]....
        /*0760*/ 	.word	0x000077d0
        /*0764*/ 	.word	0x00000000
        /*0768*/ 	.word	0x00000090
        /*076c*/ 	.short	0x010a
        /*076e*/ 	.byte	0xff
	.zero		1


	//   ....[104]....
        /*0770*/ 	.word	0x00007830
        /*0774*/ 	.word	0x00000000
        /*0778*/ 	.word	0x000000a0
        /*077c*/ 	.short	0x010a
        /*077e*/ 	.byte	0xff
	.zero		1


	//   ....[105]....
        /*0780*/ 	.word	0x00007880
        /*0784*/ 	.word	0x00000000
        /*0788*/ 	.word	0x00000090
        /*078c*/ 	.short	0x010a
        /*078e*/ 	.byte	0xff
	.zero		1


	//   ....[106]....
        /*0790*/ 	.word	0x000078e0
        /*0794*/ 	.word	0x00000002
        /*0798*/ 	.word	0x000000d0
        /*079c*/ 	.short	0x010a
        /*079e*/ 	.byte	0xff
	.zero		1


	//   ....[107]....
        /*07a0*/ 	.word	0x00007940
        /*07a4*/ 	.word	0x00000000
        /*07a8*/ 	.word	0x00000000
        /*07ac*/ 	.short	0x010a
        /*07ae*/ 	.byte	0xff
	.zero		1


	//   ....[108]....
        /*07b0*/ 	.word	0x000079a0
        /*07b4*/ 	.word	0x00000000
        /*07b8*/ 	.word	0x00000000
        /*07bc*/ 	.short	0x010a
        /*07be*/ 	.byte	0xff
	.zero		1


	//   ....[109]....
        /*07c0*/ 	.word	0x00007a00
        /*07c4*/ 	.word	0x00000000
        /*07c8*/ 	.word	0x00000000
        /*07cc*/ 	.short	0x010a
        /*07ce*/ 	.byte	0xff
	.zero		1


	//   ....[110]....
        /*07d0*/ 	.word	0x00007a60
        /*07d4*/ 	.word	0x00000000
        /*07d8*/ 	.word	0x00000000
        /*07dc*/ 	.short	0x010a
        /*07de*/ 	.byte	0xff
	.zero		1


	//   ....[111]....
        /*07e0*/ 	.word	0x00007ac0
        /*07e4*/ 	.word	0x00000000
        /*07e8*/ 	.word	0x00000000
        /*07ec*/ 	.short	0x010a
        /*07ee*/ 	.byte	0xff
	.zero		1


	//   ....[112]....
        /*07f0*/ 	.word	0x00007b10
        /*07f4*/ 	.word	0x00000000
        /*07f8*/ 	.word	0x00000090
        /*07fc*/ 	.short	0x010a
        /*07fe*/ 	.byte	0xff
	.zero		1


	//   ....[113]....
        /*0800*/ 	.word	0x00007b70
        /*0804*/ 	.word	0x00000000
        /*0808*/ 	.word	0x00000088
        /*080c*/ 	.short	0x010a
        /*080e*/ 	.byte	0xff
	.zero		1


	//   ....[114]....
        /*0810*/ 	.word	0x00007bd0
        /*0814*/ 	.word	0x00000000
        /*0818*/ 	.word	0x00000068
        /*081c*/ 	.short	0x010a
        /*081e*/ 	.byte	0xff
	.zero		1


	//   ....[115]....
        /*0820*/ 	.word	0x00007c30
        /*0824*/ 	.word	0x00000000
        /*0828*/ 	.word	0x00000068
        /*082c*/ 	.short	0x010a
        /*082e*/ 	.byte	0xff
	.zero		1


	//   ....[116]....
        /*0830*/ 	.word	0x00007c90
        /*0834*/ 	.word	0x00000000
        /*0838*/ 	.word	0x00000000
        /*083c*/ 	.short	0x010a
        /*083e*/ 	.byte	0xff
	.zero		1


	//   ....[117]....
        /*0840*/ 	.word	0x00007cf0
        /*0844*/ 	.word	0x00000000
        /*0848*/ 	.word	0x00000000
        /*084c*/ 	.short	0x010a
        /*084e*/ 	.byte	0xff
	.zero		1


	//   ....[118]....
        /*0850*/ 	.word	0x00007d40
        /*0854*/ 	.word	0x00000000
        /*0858*/ 	.word	0x00000090
        /*085c*/ 	.short	0x010a
        /*085e*/ 	.byte	0xff
	.zero		1


	//   ....[119]....
        /*0860*/ 	.word	0x00007d90
        /*0864*/ 	.word	0x00000000
        /*0868*/ 	.word	0x00000050
        /*086c*/ 	.short	0x010a
        /*086e*/ 	.byte	0xff
	.zero		1


	//   ....[120]....
        /*0870*/ 	.word	0x00007de0
        /*0874*/ 	.word	0x00000049
        /*0878*/ 	.word	0x000000b0
        /*087c*/ 	.short	0x010a
        /*087e*/ 	.byte	0xff
	.zero		1


	//   ....[121]....
        /*0880*/ 	.word	0x00007e30
        /*0884*/ 	.word	0x00000002
        /*0888*/ 	.word	0x00000050
        /*088c*/ 	.short	0x010a
        /*088e*/ 	.byte	0xff
	.zero		1


	//----- nvinfo : EIATTR_NUM_MBARRIERS
	.align		4
.L_47:
        /*0890*/ 	.byte	0x03, 0x38
        /*0892*/ 	.short	0x0022


	//----- nvinfo : EIATTR_EXIT_INSTR_OFFSETS
	.align		4
        /*0894*/ 	.byte	0x04, 0x1c
        /*0896*/ 	.short	(.L_49 - .L_48)


	//   ....[0]....
.L_48:
        /*0898*/ 	.word	0x00002590


	//   ....[1]....
        /*089c*/ 	.word	0x00002a80


	//   ....[2]....
        /*08a0*/ 	.word	0x00002ae0


	//   ....[3]....
        /*08a4*/ 	.word	0x00003900


	//   ....[4]....
        /*08a8*/ 	.word	0x000047d0


	//   ....[5]....
        /*08ac*/ 	.word	0x00004810


	//   ....[6]....
        /*08b0*/ 	.word	0x00007310


	//   ....[7]....
        /*08b4*/ 	.word	0x00007390


	//   ....[8]....
        /*08b8*/ 	.word	0x000073c0


	//   ....[9]....
        /*08bc*/ 	.word	0x00007430


	//----- nvinfo : EIATTR_MAX_THREADS
	.align		4
.L_49:
        /*08c0*/ 	.byte	0x04, 0x05
        /*08c2*/ 	.short	(.L_51 - .L_50)
.L_50:
        /*08c4*/ 	.word	0x00000100
        /*08c8*/ 	.word	0x00000001
        /*08cc*/ 	.word	0x00000001


	//----- nvinfo : EIATTR_CRS_STACK_SIZE
	.align		4
.L_51:
        /*08d0*/ 	.byte	0x04, 0x1e
        /*08d2*/ 	.short	(.L_53 - .L_52)
.L_52:
        /*08d4*/ 	.word	0x00000000


	//----- nvinfo : EIATTR_CBANK_PARAM_SIZE
	.align		4
.L_53:
        /*08d8*/ 	.byte	0x03, 0x19
        /*08da*/ 	.short	0x0800


	//----- nvinfo : EIATTR_PARAM_CBANK
	.align		4
        /*08dc*/ 	.byte	0x04, 0x0a
        /*08de*/ 	.short	(.L_55 - .L_54)
	.align		4
.L_54:
        /*08e0*/ 	.word	index@(.nv.constant0._ZN7cutlass13device_kernelINS_4gemm6kernel13GemmUniversalIN4cute5tupleIJiiiiEEENS1_10collective13CollectiveMmaINS1_35MainloopSm100TmaUmmaWarpSpecializedILi5ELi2ELi4ENS5_IJNS4_1CILi1EEESB_SB_EEEEENS5_IJNSA_ILi128EEENSA_ILi64EEENSA_ILi32EEEEEENS_10bfloat16_tENS5_IJlSB_lEEESI_SJ_NS4_8TiledMMAINS4_8MMA_AtomIJNS4_20SM100_MMA_F16BF16_SSISI_SI_fLi128ELi64ELNS4_4UMMA5MajorE0ELSO_0ELNSN_7ScaleInE0ELSP_0EEEEEENS4_6LayoutISC_NS5_IJNSA_ILi0EEEST_ST_EEEEENS5_IJNS4_10UnderscoreESW_SW_EEEEENS4_13SM90_TMA_LOADENS4_14ComposedLayoutINS4_7SwizzleILi2ELi4ELi3EEENS4_18smem_ptr_flag_bitsILi16EEENSS_INS5_IJNSA_ILi8EEESG_EEENS5_IJSG_SB_EEEEEEEvNS4_8identityESZ_S19_vS1A_EENS_8epilogue10collective18CollectiveEpilogueINS1C_23Sm100TmaWarpSpecializedILi3ELi2ELi32ELb1ELb0EEEJSH_NS5_IJNSS_ISE_SB_EENSS_ISG_SB_EEEEESI_SJ_SI_SJ_NS1C_6fusion15FusionCallbacksIS1G_NS1K_17LinearCombinationISI_fSI_fLNS_15FloatRoundStyleE2EEESH_S1J_JEEENS4_5SM1004TMEM4LOAD26SM100_TMEM_LOAD_32dp32b32xESZ_S19_NS4_39AutoVectorizingCopyWithAssumedAlignmentILi128EEENS4_14SM90_TMA_STOREES19_S1V_S1V_EEEvvEEEEvNT_6ParamsE)
        /*08e4*/ 	.short	0x0380
        /*08e6*/ 	.short	0x0800


	//----- nvinfo : EIATTR_SW_WAR
	.align		4
.L_55:
        /*08e8*/ 	.byte	0x04, 0x36
        /*08ea*/ 	.short	(.L_57 - .L_56)
.L_56:
        /*08ec*/ 	.word	0x00000008
.L_57:


//--------------------- .nv.callgraph             --------------------------
	.section	.nv.callgraph,"",@"SHT_CUDA_CALLGRAPH"
	.align	4
	.sectionentsize	8
	.align		4
        /*0000*/ 	.word	0x00000000
	.align		4
        /*0004*/ 	.word	0xffffffff
	.align		4
        /*0008*/ 	.word	index@(_ZN7cutlass13device_kernelINS_4gemm6kernel13GemmUniversalIN4cute5tupleIJiiiiEEENS1_10collective13CollectiveMmaINS1_35MainloopSm100TmaUmmaWarpSpecializedILi5ELi2ELi4ENS5_IJNS4_1CILi1EEESB_SB_EEEEENS5_IJNSA_ILi128EEENSA_ILi64EEENSA_ILi32EEEEEENS_10bfloat16_tENS5_IJlSB_lEEESI_SJ_NS4_8TiledMMAINS4_8MMA_AtomIJNS4_20SM100_MMA_F16BF16_SSISI_SI_fLi128ELi64ELNS4_4UMMA5MajorE0ELSO_0ELNSN_7ScaleInE0ELSP_0EEEEEENS4_6LayoutISC_NS5_IJNSA_ILi0EEEST_ST_EEEEENS5_IJNS4_10UnderscoreESW_SW_EEEEENS4_13SM90_TMA_LOADENS4_14ComposedLayoutINS4_7SwizzleILi2ELi4ELi3EEENS4_18smem_ptr_flag_bitsILi16EEENSS_INS5_IJNSA_ILi8EEESG_EEENS5_IJSG_SB_EEEEEEEvNS4_8identityESZ_S19_vS1A_EENS_8epilogue10collective18CollectiveEpilogueINS1C_23Sm100TmaWarpSpecializedILi3ELi2ELi32ELb1ELb0EEEJSH_NS5_IJNSS_ISE_SB_EENSS_ISG_SB_EEEEESI_SJ_SI_SJ_NS1C_6fusion15FusionCallbacksIS1G_NS1K_17LinearCombinationISI_fSI_fLNS_15FloatRoundStyleE2EEESH_S1J_JEEENS4_5SM1004TMEM4LOAD26SM100_TMEM_LOAD_32dp32b32xESZ_S19_NS4_39AutoVectorizingCopyWithAssumedAlignmentILi128EEENS4_14SM90_TMA_STOREES19_S1V_S1V_EEEvvEEEEvNT_6ParamsE)
	.align		4
        /*000c*/ 	.word	index@(__assertfail)
	.align		4
        /*0010*/ 	.word	0x00000000
	.align		4
        /*0014*/ 	.word	0xfffffffe
	.align		4
        /*0018*/ 	.word	0x00000000
	.align		4
        /*001c*/ 	.word	0xfffffffd
	.align		4
        /*0020*/ 	.word	0x00000000
	.align		4
        /*0024*/ 	.word	0xfffffffc


//--------------------- .nv.constant4             --------------------------
	.section	.nv.constant4,"a",@progbits
	.align	8
	.align		8
.nv.constant4:
        /*0000*/ 	.dword	__assertfail
	.align		8
        /*0008*/ 	.dword	__unnamed_1
	.align		8
        /*0010*/ 	.dword	__unnamed_2
	.align		8
        /*0018*/ 	.dword	_ZN39_INTERNAL_0ed05cff_4_k_cu_f2509278_80374cuda3std3__45__cpo5beginE
	.align		8
        /*0020*/ 	.dword	_ZN39_INTERNAL_0ed05cff_4_k_cu_f2509278_80374cuda3std3__45__cpo3endE
	.align		8
        /*0028*/ 	.dword	_ZN39_INTERNAL_0ed05cff_4_k_cu_f2509278_80374cuda3std3__45__cpo6cbeginE
	.align		8
        /*0030*/ 	.dword	_ZN39_INTERNAL_0ed05cff_4_k_cu_f2509278_80374cuda3std3__45__cpo4cendE
	.align		8
        /*0038*/ 	.dword	_ZN39_INTERNAL_0ed05cff_4_k_cu_f2509278_80374cuda3std3__441_GLOBAL__N__0ed05cff_4_k_cu_f2509278_80376ignoreE
	.align		8
        /*0040*/ 	.dword	_ZN39_INTERNAL_0ed05cff_4_k_cu_f2509278_80374cuda3std3__419piecewise_constructE
	.align		8
        /*0048*/ 	.dword	_ZN39_INTERNAL_0ed05cff_4_k_cu_f2509278_80374cuda3std3__48in_placeE
	.align		8
        /*0050*/ 	.dword	_ZN39_INTERNAL_0ed05cff_4_k_cu_f2509278_80374cuda3std6ranges3__45__cpo4swapE
	.align		8
        /*0058*/ 	.dword	_ZN39_INTERNAL_0ed05cff_4_k_cu_f2509278_80374cuda3std6ranges3__45__cpo9iter_moveE
	.align		8
        /*0060*/ 	.dword	_ZN39_INTERNAL_0ed05cff_4_k_cu_f2509278_80374cute7productE
	.align		8
        /*0068*/ 	.dword	_ZN39_INTERNAL_0ed05cff_4_k_cu_f2509278_80374cute1_E
	.align		8
        /*0070*/ 	.dword	$str$25
	.align		8
        /*0078*/ 	.dword	$str$26
	.align		8
        /*0080*/ 	.dword	$str$27
	.align		8
        /*0088*/ 	.dword	$str$28


//--------------------- .text._ZN7cutlass13device_kernelINS_4gemm6kernel13GemmUniversalIN4cute5tupleIJiiiiEEENS1_10collective13CollectiveMmaINS1_35MainloopSm100TmaUmmaWarpSpecializedILi5ELi2ELi4ENS5_IJNS4_1CILi1EEESB_SB_EEEEENS5_IJNSA_ILi128EEENSA_ILi64EEENSA_ILi32EEEEEENS_10bfloat16_tENS5_IJlSB_lEEESI_SJ_NS4_8TiledMMAINS4_8MMA_AtomIJNS4_20SM100_MMA_F16BF16_SSISI_SI_fLi128ELi64ELNS4_4UMMA5MajorE0ELSO_0ELNSN_7ScaleInE0ELSP_0EEEEEENS4_6LayoutISC_NS5_IJNSA_ILi0EEEST_ST_EEEEENS5_IJNS4_10UnderscoreESW_SW_EEEEENS4_13SM90_TMA_LOADENS4_14ComposedLayoutINS4_7SwizzleILi2ELi4ELi3EEENS4_18smem_ptr_flag_bitsILi16EEENSS_INS5_IJNSA_ILi8EEESG_EEENS5_IJSG_SB_EEEEEEEvNS4_8identityESZ_S19_vS1A_EENS_8epilogue10collective18CollectiveEpilogueINS1C_23Sm100TmaWarpSpecializedILi3ELi2ELi32ELb1ELb0EEEJSH_NS5_IJNSS_ISE_SB_EENSS_ISG_SB_EEEEESI_SJ_SI_SJ_NS1C_6fusion15FusionCallbacksIS1G_NS1K_17LinearCombinationISI_fSI_fLNS_15FloatRoundStyleE2EEESH_S1J_JEEENS4_5SM1004TMEM4LOAD26SM100_TMEM_LOAD_32dp32b32xESZ_S19_NS4_39AutoVectorizingCopyWithAssumedAlignmentILi128EEENS4_14SM90_TMA_STOREES19_S1V_S1V_EEEvvEEEEvNT_6ParamsE --------------------------
	.section	.text._ZN7cutlass13device_kernelINS_4gemm6kernel13GemmUniversalIN4cute5tupleIJiiiiEEENS1_10collective13CollectiveMmaINS1_35MainloopSm100TmaUmmaWarpSpecializedILi5ELi2ELi4ENS5_IJNS4_1CILi1EEESB_SB_EEEEENS5_IJNSA_ILi128EEENSA_ILi64EEENSA_ILi32EEEEEENS_10bfloat16_tENS5_IJlSB_lEEESI_SJ_NS4_8TiledMMAINS4_8MMA_AtomIJNS4_20SM100_MMA_F16BF16_SSISI_SI_fLi128ELi64ELNS4_4UMMA5MajorE0ELSO_0ELNSN_7ScaleInE0ELSP_0EEEEEENS4_6LayoutISC_NS5_IJNSA_ILi0EEEST_ST_EEEEENS5_IJNS4_10UnderscoreESW_SW_EEEEENS4_13SM90_TMA_LOADENS4_14ComposedLayoutINS4_7SwizzleILi2ELi4ELi3EEENS4_18smem_ptr_flag_bitsILi16EEENSS_INS5_IJNSA_ILi8EEESG_EEENS5_IJSG_SB_EEEEEEEvNS4_8identityESZ_S19_vS1A_EENS_8epilogue10collective18CollectiveEpilogueINS1C_23Sm100TmaWarpSpecializedILi3ELi2ELi32ELb1ELb0EEEJSH_NS5_IJNSS_ISE_SB_EENSS_ISG_SB_EEEEESI_SJ_SI_SJ_NS1C_6fusion15FusionCallbacksIS1G_NS1K_17LinearCombinationISI_fSI_fLNS_15FloatRoundStyleE2EEESH_S1J_JEEENS4_5SM1004TMEM4LOAD26SM100_TMEM_LOAD_32dp32b32xESZ_S19_NS4_39AutoVectorizingCopyWithAssumedAlignmentILi128EEENS4_14SM90_TMA_STOREES19_S1V_S1V_EEEvvEEEEvNT_6ParamsE,"ax",@progbits
	.align	128
.text._ZN7cutlass13device_kernelINS_4gemm6kernel13GemmUniversalIN4cute5tupleIJiiiiEEENS1_10collective13CollectiveMmaINS1_35MainloopSm100TmaUmmaWarpSpecializedILi5ELi2ELi4ENS5_IJNS4_1CILi1EEESB_SB_EEEEENS5_IJNSA_ILi128EEENSA_ILi64EEENSA_ILi32EEEEEENS_10bfloat16_tENS5_IJlSB_lEEESI_SJ_NS4_8TiledMMAINS4_8MMA_AtomIJNS4_20SM100_MMA_F16BF16_SSISI_SI_fLi128ELi64ELNS4_4UMMA5MajorE0ELSO_0ELNSN_7ScaleInE0ELSP_0EEEEEENS4_6LayoutISC_NS5_IJNSA_ILi0EEEST_ST_EEEEENS5_IJNS4_10UnderscoreESW_SW_EEEEENS4_13SM90_TMA_LOADENS4_14ComposedLayoutINS4_7SwizzleILi2ELi4ELi3EEENS4_18smem_ptr_flag_bitsILi16EEENSS_INS5_IJNSA_ILi8EEESG_EEENS5_IJSG_SB_EEEEEEEvNS4_8identityESZ_S19_vS1A_EENS_8epilogue10collective18CollectiveEpilogueINS1C_23Sm100TmaWarpSpecializedILi3ELi2ELi32ELb1ELb0EEEJSH_NS5_IJNSS_ISE_SB_EENSS_ISG_SB_EEEEESI_SJ_SI_SJ_NS1C_6fusion15FusionCallbacksIS1G_NS1K_17LinearCombinationISI_fSI_fLNS_15FloatRoundStyleE2EEESH_S1J_JEEENS4_5SM1004TMEM4LOAD26SM100_TMEM_LOAD_32dp32b32xESZ_S19_NS4_39AutoVectorizingCopyWithAssumedAlignmentILi128EEENS4_14SM90_TMA_STOREES19_S1V_S1V_EEEvvEEEEvNT_6ParamsE:
        .type           _ZN7cutlass13device_kernelINS_4gemm6kernel13GemmUniversalIN4cute5tupleIJiiiiEEENS1_10collective13CollectiveMmaINS1_35MainloopSm100TmaUmmaWarpSpecializedILi5ELi2ELi4ENS5_IJNS4_1CILi1EEESB_SB_EEEEENS5_IJNSA_ILi128EEENSA_ILi64EEENSA_ILi32EEEEEENS_10bfloat16_tENS5_IJlSB_lEEESI_SJ_NS4_8TiledMMAINS4_8MMA_AtomIJNS4_20SM100_MMA_F16BF16_SSISI_SI_fLi128ELi64ELNS4_4UMMA5MajorE0ELSO_0ELNSN_7ScaleInE0ELSP_0EEEEEENS4_6LayoutISC_NS5_IJNSA_ILi0EEEST_ST_EEEEENS5_IJNS4_10UnderscoreESW_SW_EEEEENS4_13SM90_TMA_LOADENS4_14ComposedLayoutINS4_7SwizzleILi2ELi4ELi3EEENS4_18smem_ptr_flag_bitsILi16EEENSS_INS5_IJNSA_ILi8EEESG_EEENS5_IJSG_SB_EEEEEEEvNS4_8identityESZ_S19_vS1A_EENS_8epilogue10collective18CollectiveEpilogueINS1C_23Sm100TmaWarpSpecializedILi3ELi2ELi32ELb1ELb0EEEJSH_NS5_IJNSS_ISE_SB_EENSS_ISG_SB_EEEEESI_SJ_SI_SJ_NS1C_6fusion15FusionCallbacksIS1G_NS1K_17LinearCombinationISI_fSI_fLNS_15FloatRoundStyleE2EEESH_S1J_JEEENS4_5SM1004TMEM4LOAD26SM100_TMEM_LOAD_32dp32b32xESZ_S19_NS4_39AutoVectorizingCopyWithAssumedAlignmentILi128EEENS4_14SM90_TMA_STOREES19_S1V_S1V_EEEvvEEEEvNT_6ParamsE,@function
        .size           _ZN7cutlass13device_kernelINS_4gemm6kernel13GemmUniversalIN4cute5tupleIJiiiiEEENS1_10collective13CollectiveMmaINS1_35MainloopSm100TmaUmmaWarpSpecializedILi5ELi2ELi4ENS5_IJNS4_1CILi1EEESB_SB_EEEEENS5_IJNSA_ILi128EEENSA_ILi64EEENSA_ILi32EEEEEENS_10bfloat16_tENS5_IJlSB_lEEESI_SJ_NS4_8TiledMMAINS4_8MMA_AtomIJNS4_20SM100_MMA_F16BF16_SSISI_SI_fLi128ELi64ELNS4_4UMMA5MajorE0ELSO_0ELNSN_7ScaleInE0ELSP_0EEEEEENS4_6LayoutISC_NS5_IJNSA_ILi0EEEST_ST_EEEEENS5_IJNS4_10UnderscoreESW_SW_EEEEENS4_13SM90_TMA_LOADENS4_14ComposedLayoutINS4_7SwizzleILi2ELi4ELi3EEENS4_18smem_ptr_flag_bitsILi16EEENSS_INS5_IJNSA_ILi8EEESG_EEENS5_IJSG_SB_EEEEEEEvNS4_8identityESZ_S19_vS1A_EENS_8epilogue10collective18CollectiveEpilogueINS1C_23Sm100TmaWarpSpecializedILi3ELi2ELi32ELb1ELb0EEEJSH_NS5_IJNSS_ISE_SB_EENSS_ISG_SB_EEEEESI_SJ_SI_SJ_NS1C_6fusion15FusionCallbacksIS1G_NS1K_17LinearCombinationISI_fSI_fLNS_15FloatRoundStyleE2EEESH_S1J_JEEENS4_5SM1004TMEM4LOAD26SM100_TMEM_LOAD_32dp32b32xESZ_S19_NS4_39AutoVectorizingCopyWithAssumedAlignmentILi128EEENS4_14SM90_TMA_STOREES19_S1V_S1V_EEEvvEEEEvNT_6ParamsE,(.L_x_157 - _ZN7cutlass13device_kernelINS_4gemm6kernel13GemmUniversalIN4cute5tupleIJiiiiEEENS1_10collective13CollectiveMmaINS1_35MainloopSm100TmaUmmaWarpSpecializedILi5ELi2ELi4ENS5_IJNS4_1CILi1EEESB_SB_EEEEENS5_IJNSA_ILi128EEENSA_ILi64EEENSA_ILi32EEEEEENS_10bfloat16_tENS5_IJlSB_lEEESI_SJ_NS4_8TiledMMAINS4_8MMA_AtomIJNS4_20SM100_MMA_F16BF16_SSISI_SI_fLi128ELi64ELNS4_4UMMA5MajorE0ELSO_0ELNSN_7ScaleInE0ELSP_0EEEEEENS4_6LayoutISC_NS5_IJNSA_ILi0EEEST_ST_EEEEENS5_IJNS4_10UnderscoreESW_SW_EEEEENS4_13SM90_TMA_LOADENS4_14ComposedLayoutINS4_7SwizzleILi2ELi4ELi3EEENS4_18smem_ptr_flag_bitsILi16EEENSS_INS5_IJNSA_ILi8EEESG_EEENS5_IJSG_SB_EEEEEEEvNS4_8identityESZ_S19_vS1A_EENS_8epilogue10collective18CollectiveEpilogueINS1C_23Sm100TmaWarpSpecializedILi3ELi2ELi32ELb1ELb0EEEJSH_NS5_IJNSS_ISE_SB_EENSS_ISG_SB_EEEEESI_SJ_SI_SJ_NS1C_6fusion15FusionCallbacksIS1G_NS1K_17LinearCombinationISI_fSI_fLNS_15FloatRoundStyleE2EEESH_S1J_JEEENS4_5SM1004TMEM4LOAD26SM100_TMEM_LOAD_32dp32b32xESZ_S19_NS4_39AutoVectorizingCopyWithAssumedAlignmentILi128EEENS4_14SM90_TMA_STOREES19_S1V_S1V_EEEvvEEEEvNT_6ParamsE)
        .other          _ZN7cutlass13device_kernelINS_4gemm6kernel13GemmUniversalIN4cute5tupleIJiiiiEEENS1_10collective13CollectiveMmaINS1_35MainloopSm100TmaUmmaWarpSpecializedILi5ELi2ELi4ENS5_IJNS4_1CILi1EEESB_SB_EEEEENS5_IJNSA_ILi128EEENSA_ILi64EEENSA_ILi32EEEEEENS_10bfloat16_tENS5_IJlSB_lEEESI_SJ_NS4_8TiledMMAINS4_8MMA_AtomIJNS4_20SM100_MMA_F16BF16_SSISI_SI_fLi128ELi64ELNS4_4UMMA5MajorE0ELSO_0ELNSN_7ScaleInE0ELSP_0EEEEEENS4_6LayoutISC_NS5_IJNSA_ILi0EEEST_ST_EEEEENS5_IJNS4_10UnderscoreESW_SW_EEEEENS4_13SM90_TMA_LOADENS4_14ComposedLayoutINS4_7SwizzleILi2ELi4ELi3EEENS4_18smem_ptr_flag_bitsILi16EEENSS_INS5_IJNSA_ILi8EEESG_EEENS5_IJSG_SB_EEEEEEEvNS4_8identityESZ_S19_vS1A_EENS_8epilogue10collective18CollectiveEpilogueINS1C_23Sm100TmaWarpSpecializedILi3ELi2ELi32ELb1ELb0EEEJSH_NS5_IJNSS_ISE_SB_EENSS_ISG_SB_EEEEESI_SJ_SI_SJ_NS1C_6fusion15FusionCallbacksIS1G_NS1K_17LinearCombinationISI_fSI_fLNS_15FloatRoundStyleE2EEESH_S1J_JEEENS4_5SM1004TMEM4LOAD26SM100_TMEM_LOAD_32dp32b32xESZ_S19_NS4_39AutoVectorizingCopyWithAssumedAlignmentILi128EEENS4_14SM90_TMA_STOREES19_S1V_S1V_EEEvvEEEEvNT_6ParamsE,@"STO_CUDA_ENTRY STV_DEFAULT"
_ZN7cutlass13device_kernelINS_4gemm6kernel13GemmUniversalIN4cute5tupleIJiiiiEEENS1_10collective13CollectiveMmaINS1_35MainloopSm100TmaUmmaWarpSpecializedILi5ELi2ELi4ENS5_IJNS4_1CILi1EEESB_SB_EEEEENS5_IJNSA_ILi128EEENSA_ILi64EEENSA_ILi32EEEEEENS_10bfloat16_tENS5_IJlSB_lEEESI_SJ_NS4_8TiledMMAINS4_8MMA_AtomIJNS4_20SM100_MMA_F16BF16_SSISI_SI_fLi128ELi64ELNS4_4UMMA5MajorE0ELSO_0ELNSN_7ScaleInE0ELSP_0EEEEEENS4_6LayoutISC_NS5_IJNSA_ILi0EEEST_ST_EEEEENS5_IJNS4_10UnderscoreESW_SW_EEEEENS4_13SM90_TMA_LOADENS4_14ComposedLayoutINS4_7SwizzleILi2ELi4ELi3EEENS4_18smem_ptr_flag_bitsILi16EEENSS_INS5_IJNSA_ILi8EEESG_EEENS5_IJSG_SB_EEEEEEEvNS4_8identityESZ_S19_vS1A_EENS_8epilogue10collective18CollectiveEpilogueINS1C_23Sm100TmaWarpSpecializedILi3ELi2ELi32ELb1ELb0EEEJSH_NS5_IJNSS_ISE_SB_EENSS_ISG_SB_EEEEESI_SJ_SI_SJ_NS1C_6fusion15FusionCallbacksIS1G_NS1K_17LinearCombinationISI_fSI_fLNS_15FloatRoundStyleE2EEESH_S1J_JEEENS4_5SM1004TMEM4LOAD26SM100_TMEM_LOAD_32dp32b32xESZ_S19_NS4_39AutoVectorizingCopyWithAssumedAlignmentILi128EEENS4_14SM90_TMA_STOREES19_S1V_S1V_EEEvvEEEEvNT_6ParamsE:
[----:B------:R-:W1:Y:S01]  /*0000*/  LDC R1, c[0x0][0x37c] ;  /* 0x0000df00ff017b82 */ /* 0x000e620000000800 */
[----:B------:R-:W2:Y:S01]  /*0010*/  S2R R93, SR_TID.X ;  /* 0x00000000005d7919 */ /* 0x000ea20000002100 */
[----:B------:R-:W3:Y:S01]  /*0020*/  LDCU.64 UR4, c[0x0][0x890] ;  /* 0x00011200ff0477ac */ /* 0x000ee20008000a00 */
[----:B------:R-:W-:Y:S02]  /*0030*/  PRMT R88, RZ, 0x7610, R88 ;  /* 0x00007610ff587816 */ /* 0x000fe40000000058 */
[----:B------:R-:W-:Y:S01]  /*0040*/  ELECT P5, URZ, PT ;  /* 0x0000000000ff782f */ /* 0x000fe200038a0000 */
[----:B------:R-:W4:Y:S01]  /*0050*/  LDCU.64 UR46, c[0x0][0x358] ;  /* 0x00006b00ff2e77ac */ /* 0x000f220008000a00 */
[----:B---3--:R-:W-:-:S04]  /*0060*/  UISETP.NE.U32.AND UP0, UPT, UR4, URZ, UPT ;  /* 0x000000ff0400728c */ /* 0x008fc8000bf05070 */
[----:B------:R-:W-:Y:S01]  /*0070*/  UISETP.NE.AND.EX UP0, UPT, UR5, URZ, UPT, UP0 ;  /* 0x000000ff0500728c */ /* 0x000fe2000bf05300 */
[----:B--2---:R-:W-:-:S05]  /*0080*/  SHF.R.U32.HI R92, RZ, 0x5, R93 ;  /* 0x00000005ff5c7819 */ /* 0x004fca000001165d */
[----:B------:R-:W2:Y:S02]  /*0090*/  SHFL.IDX PT, R0, R92, RZ, 0x1f ;  /* 0x00001fff5c007589 */ /* 0x000ea400000e0000 */
[----:B--2---:R-:W-:Y:S01]  /*00a0*/  R2UR UR8, R0 ;  /* 0x00000000000872ca */ /* 0x004fe200000e0000 */
[----:B-1--4-:R-:W-:-:S14]  /*00b0*/  BRA.U UP0, `(.L_x_0) ;  /* 0x00000001002c7547 */ /* 0x012fdc000b800000 */
[----:B------:R-:W1:Y:S02]  /*00c0*/  LDCU.64 UR6, c[0x0][0x888] ;  /* 0x00011100ff0677ac */ /* 0x000e640008000a00 */
[----:B-1----:R-:W-:-:S04]  /*00d0*/  UISETP.NE.U32.AND UP0, UPT, UR6, URZ, UPT ;  /* 0x000000ff0600728c */ /* 0x002fc8000bf05070 */
[----:B------:R-:W-:-:S09]  /*00e0*/  UISETP.NE.AND.EX UP0, UPT, UR7, URZ, UPT, UP0 ;  /* 0x000000ff0700728c */ /* 0x000fd2000bf05300 */
[----:B------:R-:W-:Y:S05]  /*00f0*/  BRA.U !UP0, `(.L_x_1) ;  /* 0x0000000108107547 */ /* 0x000fea000b800000 */
[----:B------:R-:W1:Y:S02]  /*0100*/  LDC.64 R2, c[0x0][0x888] ;  /* 0x00022200ff027b82 */ /* 0x000e640000000a00 */
[----:B-1----:R1:W5:Y:S01]  /*0110*/  LDG.E R49, desc[UR46][R2.64] ;  /* 0x0000002e02317981 */ /* 0x002362000c1e1900 */
[----:B------:R-:W-:Y:S01]  /*0120*/  HFMA2 R88, -RZ, RZ, 0, 5.9604644775390625e-08 ;  /* 0x00000001ff587431 */ /* 0x000fe200000001ff */
[----:B------:R-:W-:Y:S05]  /*0130*/  BRA `(.L_x_0) ;  /* 0x00000000000c7947 */ /* 0x000fea0003800000 */
.L_x_1:
[----:B------:R-:W1:Y:S01]  /*0140*/  LDCU UR6, c[0x0][0x880] ;  /* 0x00011000ff0677ac */ /* 0x000e620008000800 */
[----:B------:R-:W-:Y:S01]  /*0150*/  HFMA2 R88, -RZ, RZ, 0, 5.9604644775390625e-08 ;  /* 0x00000001ff587431 */ /* 0x000fe200000001ff */
[----:B-1----:R-:W-:-:S07]  /*0160*/  MOV R49, UR6 ;  /* 0x0000000600317c02 */ /* 0x002fce0008000f00 */
.L_x_0:
[----:B------:R-:W2:Y:S02]  /*0170*/  LDCU.64 UR6, c[0x0][0x8b0] ;  /* 0x00011600ff0677ac */ /* 0x000ea40008000a00 */
[----:B--2---:R-:W-:-:S04]  /*0180*/  UISETP.NE.U32.AND UP0, UPT, UR6, URZ, UPT ;  /* 0x000000ff0600728c */ /* 0x004fc8000bf05070 */
[----:B------:R-:W-:-:S09]  /*0190*/  UISETP.NE.AND.EX UP0, UPT, UR7, URZ, UPT, UP0 ;  /* 0x000000ff0700728c */ /* 0x000fd2000bf05300 */
[----:B------:R-:W-:Y:S05]  /*01a0*/  BRA.U UP0, `(.L_x_2) ;  /* 0x0000000100247547 */ /* 0x000fea000b800000 */
[----:B------:R-:W2:Y:S02]  /*01b0*/  LDCU.64 UR6, c[0x0][0x8a8] ;  /* 0x00011500ff0677ac */ /* 0x000ea40008000a00 */
[----:B--2---:R-:W-:-:S04]  /*01c0*/  UISETP.NE.U32.AND UP0, UPT, UR6, URZ, UPT ;  /* 0x000000ff0600728c */ /* 0x004fc8000bf05070 */
[----:B------:R-:W-:-:S09]  /*01d0*/  UISETP.NE.AND.EX UP0, UPT, UR7, URZ, UPT, UP0 ;  /* 0x000000ff0700728c */ /* 0x000fd2000bf05300 */
[----:B------:R-:W-:Y:S05]  /*01e0*/  BRA.U !UP0, `(.L_x_3) ;  /* 0x00000001080c7547 */ /* 0x000fea000b800000 */
[----:B-1----:R-:W1:Y:S02]  /*01f0*/  LDC.64 R2, c[0x0][0x8a8] ;  /* 0x00022a00ff027b82 */ /* 0x002e640000000a00 */
[----:B-1----:R2:W5:Y:S01]  /*0200*/  LDG.E R47, desc[UR46][R2.64] ;  /* 0x0000002e022f7981 */ /* 0x002562000c1e1900 */
[----:B------:R-:W-:Y:S05]  /*0210*/  BRA `(.L_x_2) ;  /* 0x0000000000087947 */ /* 0x000fea0003800000 */
.L_x_3:
[----:B------:R-:W2:Y:S02]  /*0220*/  LDCU UR6, c[0x0][0x8a0] ;  /* 0x00011400ff0677ac */ /* 0x000ea40008000800 */
[----:B--2---:R-:W-:Y:S02]  /*0230*/  MOV R47, UR6 ;  /* 0x00000006002f7c02 */ /* 0x004fe40008000f00 */
.L_x_2:
[----:B------:R-:W-:Y:S01]  /*0240*/  IMAD.U32 R0, RZ, RZ, UR8 ;  /* 0x00000008ff007e24 */ /* 0x000fe2000f8e00ff */
[----:B------:R-:W-:Y:S04]  /*0250*/  BSSY.RECONVERGENT B0, `(.L_x_4) ;  /* 0x000000c000007945 */ /* 0x000fe80003800200 */
[C---:B------:R-:W-:Y:S02]  /*0260*/  ISETP.NE.OR P1, PT, R0.reuse, 0x1, !P5 ;  /* 0x000000010000780c */ /* 0x040fe40006f25670 */
[----:B------:R-:W-:-:S11]  /*0270*/  ISETP.NE.OR P0, PT, R0, 0x3, !P5 ;  /* 0x000000030000780c */ /* 0x000fd60006f05670 */
[----:B------:R-:W-:Y:S05]  /*0280*/  @P1 BRA `(.L_x_5) ;  /* 0x0000000000201947 */ /* 0x000fea0003800000 */
[----:B------:R-:W3:Y:S02]  /*0290*/  LDCU.64 UR6, c[0x0][0x348] ;  /* 0x00006900ff0677ac */ /* 0x000ee40008000a00 */
[----:B---3--:R-:W-:Y:S02]  /*02a0*/  UIADD3 UR10, UP1, UPT, UR6, 0x80, URZ ;  /* 0x00000080060a7890 */ /* 0x008fe4000ff3e0ff */
[----:B------:R-:W-:Y:S02]  /*02b0*/  UIADD3 UR6, UP0, UPT, UR6, 0x180, URZ ;  /* 0x0000018006067890 */ /* 0x000fe4000ff1e0ff */
[----:B------:R-:W-:Y:S02]  /*02c0*/  UIADD3.X UR11, UPT, UPT, URZ, UR7, URZ, UP1, !UPT ;  /* 0x00000007ff0b7290 */ /* 0x000fe40008ffe4ff */
[----:B------:R-:W-:-:S07]  /*02d0*/  UIADD3.X UR7, UPT, UPT, URZ, UR7, URZ, UP0, !UPT ;  /* 0x00000007ff077290 */ /* 0x000fce00087fe4ff */
[----:B------:R3:W-:Y:S02]  /*02e0*/  UTMACCTL.PF [UR10] ;  /* 0x000000000a0079b9 */ /* 0x0007e40008040000 */
[----:B------:R3:W-:Y:S02]  /*02f0*/  UTMACCTL.PF [UR6] ;  /* 0x00000000060079b9 */ /* 0x0007e40008040000 */
[----:B---3--:R-:W-:Y:S01]  /*0300*/  NOP ;  /* 0x0000000000007918 */ /* 0x008fe20000000000 */
.L_x_5:
[----:B------:R-:W-:Y:S05]  /*0310*/  BSYNC.RECONVERGENT B0 ;  /* 0x0000000000007941 */ /* 0x000fea0003800200 */
.L_x_4:
[----:B------:R-:W-:Y:S04]  /*0320*/  BSSY.RECONVERGENT B0, `(.L_x_6) ;  /* 0x000000a000007945 */ /* 0x000fe80003800200 */
        /* <DEDUP_REMOVED lines=9> */
.L_x_7:
[----:B------:R-:W-:Y:S05]  /*03c0*/  BSYNC.RECONVERGENT B0 ;  /* 0x0000000000007941 */ /* 0x000fea0003800200 */
.L_x_6:
[----:B------:R-:W3:Y:S01]  /*03d0*/  LDCU.64 UR6, c[0x0][0x888] ;  /* 0x00011100ff0677ac */ /* 0x000ee20008000a00 */
[----:B------:R-:W-:Y:S02]  /*03e0*/  UISETP.EQ.U32.AND UP1, UPT, UR4, URZ, UPT ;  /* 0x000000ff0400728c */ /* 0x000fe4000bf22070 */
[----:B------:R-:W-:Y:S02]  /*03f0*/  UPLOP3.LUT UP2, UPT, UPT, UPT, UPT, 0x80, 0x8 ;  /* 0x000000000008789c */ /* 0x000fe40003f4f070 */
[----:B---3--:R-:W-:-:S04]  /*0400*/  UISETP.NE.U32.AND UP0, UPT, UR6, URZ, UPT ;  /* 0x000000ff0600728c */ /* 0x008fc8000bf05070 */
[----:B------:R-:W-:-:S04]  /*0410*/  UISETP.NE.AND.EX UP0, UPT, UR7, URZ, UPT, UP0 ;  /* 0x000000ff0700728c */ /* 0x000fc8000bf05300 */
[----:B------:R-:W-:-:S04]  /*0420*/  UISETP.EQ.OR.EX UP3, UPT, UR5, URZ, !UP0, UP1 ;  /* 0x000000ff0500728c */ /* 0x000fc8000c762710 */
[----:B------:R-:W-:-:S05]  /*0430*/  UP2UR UR53, UPR, URZ, 0x8 ;  /* 0x00000008ff357883 */ /* 0x000fca0008000000 */
[----:B------:R-:W-:Y:S07]  /*0440*/  BRA.U !UP3, `(.L_x_8) ;  /* 0x000000010b207547 */ /* 0x000fee000b800000 */
[----:B------:R-:W-:Y:S01]  /*0450*/  UISETP.NE.U32.AND UP2, UPT, UR4, URZ, UPT ;  /* 0x000000ff0400728c */ /* 0x000fe2000bf45070 */
[----:B-----5:R-:W-:Y:S01]  /*0460*/  FSETP.NEU.AND P0, PT, R49, RZ, PT ;  /* 0x000000ff3100720b */ /* 0x020fe20003f0d000 */
[----:B------:R-:W-:Y:S02]  /*0470*/  USEL UR4, URZ, 0xffffffff, UP0 ;  /* 0xffffffffff047887 */ /* 0x000fe40008000000 */
[----:B------:R-:W-:-:S10]  /*0480*/  UISETP.NE.AND.EX UP2, UPT, UR5, URZ, UPT, UP2 ;  /* 0x000000ff0500728c */ /* 0x000fd4000bf45320 */
[----:B------:R-:W-:Y:S01]  /*0490*/  VOTEU.ANY UP1, P0 ;  /* 0x0000000000ff7886 */ /* 0x000fe20000020100 */
[----:B------:R-:W-:-:S04]  /*04a0*/  @!UP2 USEL UR4, URZ, 0xffffffff, UP1 ;  /* 0xffffffffff04a887 */ /* 0x000fc80008800000 */
[----:B------:R-:W-:-:S04]  /*04b0*/  ULOP3.LUT UR4, UR4, 0x1, URZ, 0xc0, !UPT ;  /* 0x0000000104047892 */ /* 0x000fc8000f8ec0ff */
[----:B------:R-:W-:-:S11]  /*04c0*/  UISETP.NE.U32.AND UP2, UPT, UR4, 0x1, UPT ;  /* 0x000000010400788c */ /* 0x000fd6000bf45070 */
.L_x_8:
[----:B-12---:R-:W1:Y:S01]  /*04d0*/  SHFL.IDX PT, R2, R92, RZ, 0x1f ;  /* 0x00001fff5c027589 */ /* 0x006e6200000e0000 */
[----:B------:R-:W-:-:S04]  /*04e0*/  UISETP.NE.AND UP1, UPT, UR8, 0x2, UPT ;  /* 0x000000020800788c */ /* 0x000fc8000bf25270 */
[----:B------:R-:W-:Y:S01]  /*04f0*/  USEL UR6, URZ, 0x1, UP1 ;  /* 0x00000001ff067887 */ /* 0x000fe20008800000 */
[----:B-1----:R-:W-:-:S13]  /*0500*/  ISETP.NE.AND P0, PT, R2, RZ, PT ;  /* 0x000000ff0200720c */ /* 0x002fda0003f05270 */
[----:B------:R-:W-:Y:S05]  /*0510*/  @P0 BRA `(.L_x_9) ;  /* 0x0000000000500947 */ /* 0x000fea0003800000 */
[----:B------:R-:W1:Y:S01]  /*0520*/  S2UR UR5, SR_CgaCtaId ;  /* 0x00000000000579c3 */ /* 0x000e620000008800 */
[----:B------:R-:W-:Y:S01]  /*0530*/  UMOV UR7, 0x400 ;  /* 0x0000040000077882 */ /* 0x000fe20000000000 */
[----:B------:R-:W-:Y:S01]  /*0540*/  UMOV UR4, 0x1 ;  /* 0x0000000100047882 */ /* 0x000fe20000000000 */
[----:B------:R-:W-:Y:S01]  /*0550*/  ELECT P0, URZ, PT ;  /* 0x0000000000ff782f */ /* 0x000fe20003800000 */
[----:B------:R-:W-:-:S04]  /*0560*/  UIADD3 UR10, UPT, UPT, -UR4, 0x100000, URZ ;  /* 0x00100000040a7890 */ /* 0x000fc8000fffe1ff */
[----:B------:R-:W-:Y:S02]  /*0570*/  USHF.L.U32 UR11, UR10, 0xb, URZ ;  /* 0x0000000b0a0b7899 */ /* 0x000fe400080006ff */
[----:B------:R-:W-:Y:S02]  /*0580*/  USHF.L.U32 UR10, UR10, 0x1, URZ ;  /* 0x000000010a0a7899 */ /* 0x000fe400080006ff */
[----:B-1----:R-:W-:Y:S01]  /*0590*/  ULEA UR5, UR5, UR7, 0x18 ;  /* 0x0000000705057291 */ /* 0x002fe2000f8ec0ff */
[----:B------:R-:W1:Y:S11]  /*05a0*/  FENCE.VIEW.ASYNC.S ;  /* 0x00000000000073c6 */ /* 0x000e760000000000 */
[----:B-1----:R1:W2:Y:S01]  /*05b0*/  SYNCS.EXCH.64 URZ, [UR5], UR10 ;  /* 0x0000000a05ff75b2 */ /* 0x0022a20008000100 */
[----:B------:R1:W3:Y:S01]  /*05c0*/  SYNCS.EXCH.64 URZ, [UR5+0x28], UR10 ;  /* 0x0000280a05ff75b2 */ /* 0x0002e20008000100 */
[----:B------:R1:W4:Y:S01]  /*05d0*/  SYNCS.EXCH.64 URZ, [UR5+0x8], UR10 ;  /* 0x0000080a05ff75b2 */ /* 0x0003220008000100 */
[----:B------:R1:W1:Y:S01]  /*05e0*/  SYNCS.EXCH.64 URZ, [UR5+0x30], UR10 ;  /* 0x0000300a05ff75b2 */ /* 0x0002620008000100 */
[----:B------:R1:W1:Y:S01]  /*05f0*/  SYNCS.EXCH.64 URZ, [UR5+0x10], UR10 ;  /* 0x0000100a05ff75b2 */ /* 0x0002620008000100 */
[----:B------:R1:W1:Y:S01]  /*0600*/  SYNCS.EXCH.64 URZ, [UR5+0x38], UR10 ;  /* 0x0000380a05ff75b2 */ /* 0x0002620008000100 */
[----:B------:R1:W1:Y:S01]  /*0610*/  SYNCS.EXCH.64 URZ, [UR5+0x18], UR10 ;  /* 0x0000180a05ff75b2 */ /* 0x0002620008000100 */
[----:B------:R1:W1:Y:S01]  /*0620*/  SYNCS.EXCH.64 URZ, [UR5+0x40], UR10 ;  /* 0x0000400a05ff75b2 */ /* 0x0002620008000100 */
[----:B------:R1:W1:Y:S01]  /*0630*/  SYNCS.EXCH.64 URZ, [UR5+0x20], UR10 ;  /* 0x0000200a05ff75b2 */ /* 0x0002620008000100 */
[----:B------:R1:W1:Y:S01]  /*0640*/  SYNCS.EXCH.64 URZ, [UR5+0x48], UR10 ;  /* 0x0000480a05ff75b2 */ /* 0x0002620008000100 */
[----:B------:R-:W-:Y:S01]  /*0650*/  NOP ;  /* 0x0000000000007918 */ /* 0x000fe20000000000 */
.L_x_9:
[----:B------:R-:W2:Y:S01]  /*0660*/  SHFL.IDX PT, R2, R92, RZ, 0x1f ;  /* 0x00001fff5c027589 */ /* 0x000ea200000e0000 */
[----:B------:R-:W-:Y:S01]  /*0670*/  NOP ;  /* 0x0000000000007918 */ /* 0x000fe20000000000 */
[----:B--2---:R-:W-:-:S13]  /*0680*/  ISETP.NE.AND P0, PT, R2, 0x1, PT ;  /* 0x000000010200780c */ /* 0x004fda0003f05270 */
[----:B------:R-:W-:Y:S05]  /*0690*/  @P0 BRA `(.L_x_10) ;  /* 0x0000000000500947 */ /* 0x000fea0003800000 */
[----:B------:R-:W2:Y:S01]  /*06a0*/  S2UR UR7, SR_CgaCtaId ;  /* 0x00000000000779c3 */ /* 0x000ea20000008800 */
[----:B------:R-:W-:Y:S01]  /*06b0*/  UMOV UR9, 0x400 ;  /* 0x0000040000097882 */ /* 0x000fe20000000000 */
[----:B-1----:R-:W-:Y:S01]  /*06c0*/  UMOV UR5, 0x20 ;  /* 0x0000002000057882 */ /* 0x002fe20000000000 */
[----:B------:R-:W-:Y:S01]  /*06d0*/  UMOV UR4, 0x80 ;  /* 0x0000008000047882 */ /* 0x000fe20000000000 */
[----:B------:R-:W-:-:S04]  /*06e0*/  UIADD3 UR10, UPT, UPT, -UR5, 0x100000, URZ ;  /* 0x00100000050a7890 */ /* 0x000fc8000fffe1ff */
[----:B------:R-:W-:Y:S02]  /*06f0*/  USHF.L.U32 UR11, UR10, 0xb, URZ ;  /* 0x0000000b0a0b7899 */ /* 0x000fe400080006ff */
[----:B------:R-:W-:Y:S02]  /*0700*/  USHF.L.U32 UR10, UR10, 0x1, URZ ;  /* 0x000000010a0a7899 */ /* 0x000fe400080006ff */
[----:B------:R-:W-:-:S04]  /*0710*/  UIADD3 UR4, UPT, UPT, -UR4, 0x100000, URZ ;  /* 0x0010000004047890 */ /* 0x000fc8000fffe1ff */
[----:B------:R-:W-:Y:S02]  /*0720*/  USHF.L.U32 UR5, UR4, 0xb, URZ ;  /* 0x0000000b04057899 */ /* 0x000fe400080006ff */
[----:B------:R-:W-:Y:S01]  /*0730*/  USHF.L.U32 UR4, UR4, 0x1, URZ ;  /* 0x0000000104047899 */ /* 0x000fe200080006ff */
[----:B------:R-:W-:Y:S01]  /*0740*/  ELECT P0, URZ, PT ;  /* 0x0000000000ff782f */ /* 0x000fe20003800000 */
[----:B--2---:R-:W-:Y:S01]  /*0750*/  ULEA UR7, UR7, UR9, 0x18 ;  /* 0x0000000907077291 */ /* 0x004fe2000f8ec0ff */
[----:B------:R-:W1:Y:S11]  /*0760*/  FENCE.VIEW.ASYNC.S ;  /* 0x00000000000073c6 */ /* 0x000e760000000000 */
[----:B-1----:R2:W1:Y:S01]  /*0770*/  SYNCS.EXCH.64 URZ, [UR7+0x50], UR10 ;  /* 0x0000500a07ff75b2 */ /* 0x0024620008000100 */
[----:B------:R2:W1:Y:S01]  /*0780*/  SYNCS.EXCH.64 URZ, [UR7+0x68], UR4 ;  /* 0x0000680407ff75b2 */ /* 0x0004620008000100 */
[----:B------:R2:W1:Y:S01]  /*0790*/  SYNCS.EXCH.64 URZ, [UR7+0x58], UR10 ;  /* 0x0000580a07ff75b2 */ /* 0x0004620008000100 */
[----:B------:R2:W1:Y:S01]  /*07a0*/  SYNCS.EXCH.64 URZ, [UR7+0x70], UR4 ;  /* 0x0000700407ff75b2 */ /* 0x0004620008000100 */
[----:B------:R2:W1:Y:S01]  /*07b0*/  SYNCS.EXCH.64 URZ, [UR7+0x60], UR10 ;  /* 0x0000600a07ff75b2 */ /* 0x0004620008000100 */
[----:B------:R2:W1:Y:S02]  /*07c0*/  SYNCS.EXCH.64 URZ, [UR7+0x78], UR4 ;  /* 0x0000780407ff75b2 */ /* 0x0004640008000100 */
[----:B--2---:R-:W-:Y:S01]  /*07d0*/  NOP ;  /* 0x0000000000007918 */ /* 0x004fe20000000000 */
.L_x_10:
[----:B------:R-:W2:Y:S01]  /*07e0*/  SHFL.IDX PT, R2, R92, RZ, 0x1f ;  /* 0x00001fff5c027589 */ /* 0x000ea200000e0000 */
[----:B------:R-:W-:Y:S01]  /*07f0*/  NOP ;  /* 0x0000000000007918 */ /* 0x000fe20000000000 */
[----:B--2---:R-:W-:-:S13]  /*0800*/  ISETP.NE.AND P0, PT, R2, 0x3, PT ;  /* 0x000000030200780c */ /* 0x004fda0003f05270 */
[----:B------:R-:W-:Y:S05]  /*0810*/  @P0 BRA `(.L_x_11) ;  /* 0x0000000000300947 */ /* 0x000fea0003800000 */
[----:B-1----:R-:W1:Y:S01]  /*0820*/  S2UR UR5, SR_CgaCtaId ;  /* 0x00000000000579c3 */ /* 0x002e620000008800 */
        /* <DEDUP_REMOVED lines=8> */
[----:B-1----:R2:W1:Y:S01]  /*08b0*/  SYNCS.EXCH.64 URZ, [UR5+0x80], UR10 ;  /* 0x0000800a05ff75b2 */ /* 0x0024620008000100 */
[----:B------:R2:W1:Y:S02]  /*08c0*/  SYNCS.EXCH.64 URZ, [UR5+0x88], UR10 ;  /* 0x0000880a05ff75b2 */ /* 0x0004640008000100 */
[----:B--2---:R-:W-:Y:S01]  /*08d0*/  NOP ;  /* 0x0000000000007918 */ /* 0x004fe20000000000 */
.L_x_11:
[----:B------:R-:W2:Y:S01]  /*08e0*/  SHFL.IDX PT, R2, R92, RZ, 0x1f ;  /* 0x00001fff5c027589 */ /* 0x000ea200000e0000 */
[----:B------:R-:W-:Y:S01]  /*08f0*/  NOP ;  /* 0x0000000000007918 */ /* 0x000fe20000000000 */
[----:B--2---:R-:W-:-:S13]  /*0900*/  ISETP.NE.AND P0, PT, R2, 0x4, PT ;  /* 0x000000040200780c */ /* 0x004fda0003f05270 */
[----:B------:R-:W-:Y:S05]  /*0910*/  @P0 BRA `(.L_x_12) ;  /* 0x00000000004c0947 */ /* 0x000fea0003800000 */
[----:B-1----:R-:W1:Y:S01]  /*0920*/  S2UR UR5, SR_CgaCtaId ;  /* 0x00000000000579c3 */ /* 0x002e620000008800 */
[----:B------:R-:W-:Y:S01]  /*0930*/  UMOV UR9, 0x100 ;  /* 0x0000010000097882 */ /* 0x000fe20000000000 */
[----:B------:R-:W-:Y:S01]  /*0940*/  UMOV UR7, 0x400 ;  /* 0x0000040000077882 */ /* 0x000fe20000000000 */
[----:B------:R-:W-:Y:S01]  /*0950*/  USEL UR9, UR9, 0xe0, UP2 ;  /* 0x000000e009097887 */ /* 0x000fe20009000000 */
[----:B------:R-:W-:Y:S01]  /*0960*/  UMOV UR4, 0x1 ;  /* 0x0000000100047882 */ /* 0x000fe20000000000 */
[----:B------:R-:W-:Y:S01]  /*0970*/  ELECT P0, URZ, PT ;  /* 0x0000000000ff782f */ /* 0x000fe20003800000 */
[----:B------:R-:W-:-:S04]  /*0980*/  UIADD3 UR10, UPT, UPT, -UR4, 0x100000, URZ ;  /* 0x00100000040a7890 */ /* 0x000fc8000fffe1ff */
[----:B------:R-:W-:Y:S02]  /*0990*/  USHF.L.U32 UR11, UR10, 0xb, URZ ;  /* 0x0000000b0a0b7899 */ /* 0x000fe400080006ff */
[----:B------:R-:W-:Y:S02]  /*09a0*/  USHF.L.U32 UR10, UR10, 0x1, URZ ;  /* 0x000000010a0a7899 */ /* 0x000fe400080006ff */
[----:B------:R-:W-:-:S04]  /*09b0*/  UIADD3 UR12, UPT, UPT, -UR9, 0x100000, URZ ;  /* 0x00100000090c7890 */ /* 0x000fc8000fffe1ff */
[----:B------:R-:W-:Y:S02]  /*09c0*/  USHF.L.U32 UR13, UR12, 0xb, URZ ;  /* 0x0000000b0c0d7899 */ /* 0x000fe400080006ff */
[----:B------:R-:W-:Y:S02]  /*09d0*/  USHF.L.U32 UR12, UR12, 0x1, URZ ;  /* 0x000000010c0c7899 */ /* 0x000fe400080006ff */
[----:B-1----:R-:W-:Y:S01]  /*09e0*/  ULEA UR5, UR5, UR7, 0x18 ;  /* 0x0000000705057291 */ /* 0x002fe2000f8ec0ff */
[----:B------:R-:W1:Y:S11]  /*09f0*/  FENCE.VIEW.ASYNC.S ;  /* 0x00000000000073c6 */ /* 0x000e760000000000 */
[----:B-1----:R2:W1:Y:S01]  /*0a00*/  SYNCS.EXCH.64 URZ, [UR5+0x90], UR10 ;  /* 0x0000900a05ff75b2 */ /* 0x0024620008000100 */
[----:B------:R2:W1:Y:S01]  /*0a10*/  SYNCS.EXCH.64 URZ, [UR5+0xa0], UR12 ;  /* 0x0000a00c05ff75b2 */ /* 0x0004620008000100 */
[----:B------:R2:W1:Y:S01]  /*0a20*/  SYNCS.EXCH.64 URZ, [UR5+0x98], UR10 ;  /* 0x0000980a05ff75b2 */ /* 0x0004620008000100 */
[----:B------:R2:W1:Y:S02]  /*0a30*/  SYNCS.EXCH.64 URZ, [UR5+0xa8], UR12 ;  /* 0x0000a80c05ff75b2 */ /* 0x0004640008000100 */
[----:B--2---:R-:W-:Y:S01]  /*0a40*/  NOP ;  /* 0x0000000000007918 */ /* 0x004fe20000000000 */
.L_x_12:
        /* <DEDUP_REMOVED lines=22> */
[----:B------:R2:W1:Y:S01]  /*0bb0*/  SYNCS.EXCH.64 URZ, [UR7+0xe0], UR4 ;  /* 0x0000e00407ff75b2 */ /* 0x0004620008000100 */
[----:B------:R2:W1:Y:S01]  /*0bc0*/  SYNCS.EXCH.64 URZ, [UR7+0xc8], UR10 ;  /* 0x0000c80a07ff75b2 */ /* 0x0004620008000100 */
[----:B------:R2:W1:Y:S02]  /*0bd0*/  SYNCS.EXCH.64 URZ, [UR7+0xe8], UR4 ;  /* 0x0000e80407ff75b2 */ /* 0x0004640008000100 */
[----:B--2---:R-:W-:Y:S01]  /*0be0*/  NOP ;  /* 0x0000000000007918 */ /* 0x004fe20000000000 */
.L_x_13:
        /* <DEDUP_REMOVED lines=18> */
.L_x_14:
[----:B-1----:R-:W1:Y:S01]  /*0d10*/  S2UR UR5, SR_CTAID.X ;  /* 0x00000000000579c3 */ /* 0x002e620000002500 */
[----:B------:R-:W-:-:S05]  /*0d20*/  CS2R.32 R87, SR_CgaSize ;  /* 0x0000000000577805 */ /* 0x000fca0000008a00 */
[----:B------:R-:W-:-:S05]  /*0d30*/  IMAD R87, R87, -0xa0, RZ ;  /* 0xffffff6057577824 */ /* 0x000fca00078e02ff */
[----:B------:R-:W-:-:S14]  /*0d40*/  R2UR UR9, R87 ;  /* 0x00000000570972ca */ /* 0x000fdc00000e0000 */
[----:B------:R-:W2:Y:S01]  /*0d50*/  LDCU UR9, c[0x0][UR9+0x2b0] ;  /* 0x00005600090977ac */ /* 0x000ea20008000800 */
[----:B------:R-:W-:Y:S01]  /*0d60*/  NOP ;  /* 0x0000000000007918 */ /* 0x000fe20000000000 */
[----:B------:R-:W-:-:S05]  /*0d70*/  CS2R.32 R87, SR_CgaSize ;  /* 0x0000000000577805 */ /* 0x000fca0000008a00 */
[----:B------:R-:W-:-:S05]  /*0d80*/  IMAD R87, R87, -0xa0, RZ ;  /* 0xffffff6057577824 */ /* 0x000fca00078e02ff */
[----:B------:R-:W-:-:S14]  /*0d90*/  R2UR UR7, R87 ;  /* 0x00000000570772ca */ /* 0x000fdc00000e0000 */
[----:B------:R-:W3:Y:S01]  /*0da0*/  LDCU UR7, c[0x0][UR7+0x2b4] ;  /* 0x00005680070777ac */ /* 0x000ee20008000800 */
[----:B------:R-:W4:Y:S08]  /*0db0*/  S2UR UR4, SR_CTAID.Y ;  /* 0x00000000000479c3 */ /* 0x000f300000002600 */
[----:B------:R-:W3:Y:S01]  /*0dc0*/  LDC R10, c[0x0][0xb24] ;  /* 0x0002c900ff0a7b82 */ /* 0x000ee20000000800 */
[----:B-1----:R-:W-:-:S02]  /*0dd0*/  I2FP.F32.U32 R87, UR5 ;  /* 0x0000000500577c45 */ /* 0x002fc40008201000 */
[----:B------:R-:W-:-:S05]  /*0de0*/  CS2R.32 R3, SR_CgaSize ;  /* 0x0000000000037805 */ /* 0x000fca0000008a00 */
[----:B------:R-:W-:-:S06]  /*0df0*/  IMAD R3, R3, -0xa0, RZ ;  /* 0xffffff6003037824 */ /* 0x000fcc00078e02ff */
[----:B------:R-:W1:Y:S01]  /*0e00*/  LDC R3, c[0x0][R3+0x2a0] ;  /* 0x0000a80003037b82 */ /* 0x000e620000000800 */
[----:B------:R-:W-:Y:S01]  /*0e10*/  MOV R15, UR5 ;  /* 0x00000005000f7c02 */ /* 0x000fe20008000f00 */
[----:B--2---:R-:W-:Y:S01]  /*0e20*/  FMUL R87, R87, UR9 ;  /* 0x0000000957577c20 */ /* 0x004fe20008400000 */
[----:B----4-:R-:W-:Y:S02]  /*0e30*/  I2FP.F32.U32 R86, UR4 ;  /* 0x0000000400567c45 */ /* 0x010fe40008201000 */
[----:B------:R-:W-:-:S05]  /*0e40*/  CS2R.32 R2, SR_CgaSize ;  /* 0x0000000000027805 */ /* 0x000fca0000008a00 */
[----:B------:R-:W-:-:S06]  /*0e50*/  IMAD R2, R2, -0xa0, RZ ;  /* 0xffffff6002027824 */ /* 0x000fcc00078e02ff */
[----:B------:R-:W2:Y:S01]  /*0e60*/  LDC R2, c[0x0][R2+0x2a4] ;  /* 0x0000a90002027b82 */ /* 0x000ea20000000800 */
[----:B------:R-:W-:Y:S01]  /*0e70*/  MOV R14, UR4 ;  /* 0x00000004000e7c02 */ /* 0x000fe20008000f00 */
[----:B------:R-:W4:Y:S01]  /*0e80*/  F2I.U32.TRUNC.NTZ R87, R87 ;  /* 0x0000005700577305 */ /* 0x000f22000020f000 */
[----:B---3--:R-:W-:-:S05]  /*0e90*/  FMUL R86, R86, UR7 ;  /* 0x0000000756567c20 */ /* 0x008fca0008400000 */
[----:B------:R-:W-:Y:S01]  /*0ea0*/  BAR.SYNC.DEFER_BLOCKING 0x0 ;  /* 0x0000000000007b1d */ /* 0x000fe20000010000 */
[----:B------:R-:W-:-:S05]  /*0eb0*/  ISETP.GE.AND P0, PT, R10, 0x1, PT ;  /* 0x000000010a00780c */ /* 0x000fca0003f06270 */
[----:B------:R-:W3:Y:S02]  /*0ec0*/  F2I.U32.TRUNC.NTZ R86, R86 ;  /* 0x0000005600567305 */ /* 0x000ee4000020f000 */
[----:B------:R-:W2:Y:S01]  /*0ed0*/  S2UR UR36, SR_CTAID.Z ;  /* 0x00000000002479c3 */ /* 0x000ea20000002700 */
[----:B----4-:R-:W-:-:S05]  /*0ee0*/  IADD3 R87, PT, PT, -R87, RZ, RZ ;  /* 0x000000ff57577210 */ /* 0x010fca0007ffe1ff */
[----:B-1----:R-:W-:Y:S01]  /*0ef0*/  IMAD R87, R3, R87, UR5 ;  /* 0x0000000503577e24 */ /* 0x002fe2000f8e0257 */
[----:B---3--:R-:W-:-:S05]  /*0f00*/  IADD3 R86, PT, PT, -R86, RZ, RZ ;  /* 0x000000ff56567210 */ /* 0x008fca0007ffe1ff */
[----:B--2---:R-:W-:Y:S01]  /*0f10*/  IMAD R86, R2, R86, UR4 ;  /* 0x0000000402567e24 */ /* 0x004fe2000f8e0256 */
[----:B------:R-:W-:Y:S06]  /*0f20*/  @!P0 BRA `(.L_x_15) ;  /* 0x0000000000b88947 */ /* 0x000fec0003800000 */
[----:B------:R-:W1:Y:S01]  /*0f30*/  LDC.64 R4, c[0x0][0xb18] ;  /* 0x0002c600ff047b82 */ /* 0x000e620000000a00 */
[----:B------:R-:W-:-:S07]  /*0f40*/  ISETP.NE.AND P0, PT, R10, 0x1, PT ;  /* 0x000000010a00780c */ /* 0x000fce0003f05270 */
[----:B------:R-:W2:Y:S08]  /*0f50*/  LDC R9, c[0x0][0xb0c] ;  /* 0x0002c300ff097b82 */ /* 0x000eb00000000800 */
[----:B------:R-:W3:Y:S08]  /*0f60*/  LDC R12, c[0x0][0x370] ;  /* 0x0000dc00ff0c7b82 */ /* 0x000ef00000000800 */
[----:B------:R-:W4:Y:S01]  /*0f70*/  LDC R11, c[0x0][0x374] ;  /* 0x0000dd00ff0b7b82 */ /* 0x000f220000000800 */
[----:B-1----:R-:W-:-:S07]  /*0f80*/  ISETP.NE.AND P1, PT, R4, 0x1, PT ;  /* 0x000000010400780c */ /* 0x002fce0003f25270 */
[----:B------:R-:W3:Y:S01]  /*0f90*/  LDC.64 R6, c[0x0][0xb10] ;  /* 0x0002c400ff067b82 */ /* 0x000ee20000000a00 */
[----:B--2---:R-:W-:-:S07]  /*0fa0*/  ISETP.NE.AND P2, PT, R9, 0x1, PT ;  /* 0x000000010900780c */ /* 0x004fce0003f45270 */
[----:B------:R-:W1:Y:S08]  /*0fb0*/  LDC R8, c[0x0][0xb20] ;  /* 0x0002c800ff087b82 */ /* 0x000e700000000800 */
[----:B------:R-:W2:Y:S01]  /*0fc0*/  LDC.64 R2, c[0x0][0xb28] ;  /* 0x0002ca00ff027b82 */ /* 0x000ea20000000a00 */
[----:B----4-:R-:W-:-:S04]  /*0fd0*/  IMAD.HI.U32 R13, R11, R5, RZ ;  /* 0x000000050b0d7227 */ /* 0x010fc800078e00ff */
[----:B------:R-:W-:-:S04]  /*0fe0*/  IMAD.HI.U32 R5, R14, R5, RZ ;  /* 0x000000050e057227 */ /* 0x000fc800078e00ff */
[----:B---3--:R-:W-:-:S05]  /*0ff0*/  IMAD.HI.U32 R16, R12, R6, RZ ;  /* 0x000000060c107227 */ /* 0x008fca00078e00ff */
[-C--:B------:R-:W-:Y:S01]  /*1000*/  @P2 SHF.R.U32.HI R12, RZ, R7.reuse, R16 ;  /* 0x00000007ff0c2219 */ /* 0x080fe20000011610 */
[----:B------:R-:W-:Y:S01]  /*1010*/  IMAD.HI.U32 R16, R15, R6, RZ ;  /* 0x000000060f107227 */ /* 0x000fe200078e00ff */
[-C--:B-1----:R-:W-:Y:S02]  /*1020*/  @P1 SHF.R.U32.HI R11, RZ, R8.reuse, R13 ;  /* 0x00000008ff0b1219 */ /* 0x082fe4000001160d */
[----:B------:R-:W-:Y:S02]  /*1030*/  SHF.R.U32.HI R5, RZ, R8, R5 ;  /* 0x00000008ff057219 */ /* 0x000fe40000011605 */
[----:B------:R-:W-:Y:S02]  /*1040*/  SHF.R.U32.HI R16, RZ, R7, R16 ;  /* 0x00000007ff107219 */ /* 0x000fe40000011610 */
[----:B------:R-:W-:Y:S01]  /*1050*/  SEL R5, R14, R5, !P1 ;  /* 0x000000050e057207 */ /* 0x000fe20004800000 */
[----:B--2---:R-:W-:Y:S01]  /*1060*/  IMAD.HI.U32 R13, R11, R2, RZ ;  /* 0x000000020b0d7227 */ /* 0x004fe200078e00ff */
[----:B------:R-:W-:-:S03]  /*1070*/  SEL R16, R15, R16, !P2 ;  /* 0x000000100f107207 */ /* 0x000fc60005000000 */
[----:B------:R-:W-:Y:S01]  /*1080*/  IMAD.HI.U32 R6, R12, R2, RZ ;  /* 0x000000020c067227 */ /* 0x000fe200078e00ff */
[----:B------:R-:W-:-:S04]  /*1090*/  @P0 SHF.R.U32.HI R11, RZ, R3, R13 ;  /* 0x00000003ff0b0219 */ /* 0x000fc8000001160d */
[----:B------:R-:W-:Y:S01]  /*10a0*/  @P0 SHF.R.U32.HI R12, RZ, R3, R6 ;  /* 0x00000003ff0c0219 */ /* 0x000fe20000011606 */
[----:B------:R-:W-:-:S04]  /*10b0*/  IMAD R11, R11, R10, RZ ;  /* 0x0000000a0b0b7224 */ /* 0x000fc800078e02ff */
[----:B------:R-:W-:Y:S01]  /*10c0*/  IMAD R6, R12, R10, RZ ;  /* 0x0000000a0c067224 */ /* 0x000fe200078e02ff */
[----:B------:R-:W-:-:S04]  /*10d0*/  ISETP.GE.AND P1, PT, R5, R11, PT ;  /* 0x0000000b0500720c */ /* 0x000fc80003f26270 */
[----:B------:R-:W-:Y:S01]  /*10e0*/  ISETP.GE.OR P1, PT, R16, R6, P1 ;  /* 0x000000061000720c */ /* 0x000fe20000f26670 */
[----:B------:R-:W-:-:S05]  /*10f0*/  IMAD.HI.U32 R6, R5, R2, RZ ;  /* 0x0000000205067227 */ /* 0x000fca00078e00ff */
[----:B------:R-:W-:-:S04]  /*1100*/  SHF.R.U32.HI R6, RZ, R3, R6 ;  /* 0x00000003ff067219 */ /* 0x000fc80000011606 */
[----:B------:R-:W-:-:S03]  /*1110*/  SEL R6, R5, R6, !P0 ;  /* 0x0000000605067207 */ /* 0x000fc60004000000 */
[----:B------:R-:W-:Y:S01]  /*1120*/  @!P1 IMAD.HI.U32 R7, R16, R2, RZ ;  /* 0x0000000210079227 */ /* 0x000fe200078e00ff */
[----:B------:R-:W-:-:S04]  /*1130*/  IADD3 R2, PT, PT, -R6, RZ, RZ ;  /* 0x000000ff06027210 */ /* 0x000fc80007ffe1ff */
[----:B------:R-:W-:Y:S01]  /*1140*/  @!P1 SHF.R.U32.HI R3, RZ, R3, R7 ;  /* 0x00000003ff039219 */ /* 0x000fe20000011607 */
[----:B------:R-:W-:Y:S01]  /*1150*/  IMAD R2, R10, R2, R5 ;  /* 0x000000020a027224 */ /* 0x000fe200078e0205 */
[----:B------:R-:W-:Y:S02]  /*1160*/  IADD3 R7, PT, PT, -R5, RZ, RZ ;  /* 0x000000ff05077210 */ /* 0x000fe40007ffe1ff */
[----:B------:R-:W-:-:S03]  /*1170*/  @!P1 SEL R3, R16, R3, !P0 ;  /* 0x0000000310039207 */ /* 0x000fc60004000000 */
[----:B------:R-:W-:Y:S02]  /*1180*/  IMAD R7, R4, R7, R14 ;  /* 0x0000000704077224 */ /* 0x000fe400078e020e */
[--C-:B------:R-:W-:Y:S02]  /*1190*/  @!P1 IMAD.IADD R6, R6, 0x1, -R3.reuse ;  /* 0x0000000106069824 */ /* 0x100fe400078e0a03 */
[----:B------:R-:W-:Y:S01]  /*11a0*/  @!P1 IMAD R3, R2, R12, R3 ;  /* 0x0000000c02039224 */ /* 0x000fe200078e0203 */
[----:B------:R-:W-:Y:S01]  /*11b0*/  IADD3 R2, PT, PT, -R16, RZ, RZ ;  /* 0x000000ff10027210 */ /* 0x000fe20007ffe1ff */
[----:B------:R-:W-:Y:S02]  /*11c0*/  @!P1 IMAD R5, R6, R10, R16 ;  /* 0x0000000a06059224 */ /* 0x000fe400078e0210 */
[----:B------:R-:W-:Y:S02]  /*11d0*/  @!P1 IMAD.MOV.U32 R16, RZ, RZ, R3 ;  /* 0x000000ffff109224 */ /* 0x000fe400078e0003 */
[----:B------:R-:W-:-:S02]  /*11e0*/  IMAD R2, R9, R2, R15 ;  /* 0x0000000209027224 */ /* 0x000fc400078e020f */
[----:B------:R-:W-:Y:S02]  /*11f0*/  IMAD R14, R5, R4, R7 ;  /* 0x00000004050e7224 */ /* 0x000fe400078e0207 */
[----:B------:R-:W-:Y:S02]  /*1200*/  IMAD R15, R16, R9, R2 ;  /* 0x00000009100f7224 */ /* 0x000fe400078e0202 */
.L_x_15:
[----:B------:R-:W1:Y:S01]  /*1210*/  LDCU UR4, c[0x0][0xb30] ;  /* 0x00016600ff0477ac */ /* 0x000e620008000800 */
[----:B------:R-:W2:Y:S08]  /*1220*/  S2UR UR37, SR_CgaCtaId ;  /* 0x00000000002579c3 */ /* 0x000eb00000008800 */
[----:B------:R-:W3:Y:S01]  /*1230*/  LDC R40, c[0x0][0xb24] ;  /* 0x0002c900ff287b82 */ /* 0x000ee20000000800 */
[----:B-1----:R-:W-:-:S09]  /*1240*/  UISETP.NE.AND UP1, UPT, UR4, 0x1, UPT ;  /* 0x000000010400788c */ /* 0x002fd2000bf25270 */
[----:B--2---:R-:W-:Y:S05]  /*1250*/  BRA.U UP1, `(.L_x_16) ;  /* 0x0000000101407547 */ /* 0x004fea000b800000 */
[----:B------:R-:W1:Y:S08]  /*1260*/  LDC.64 R4, c[0x0][0xb10] ;  /* 0x0002c400ff047b82 */ /* 0x000e700000000a00 */
[----:B------:R-:W2:Y:S08]  /*1270*/  LDC.64 R2, c[0x0][0xb18] ;  /* 0x0002c600ff027b82 */ /* 0x000eb00000000a00 */
[----:B------:R-:W4:Y:S08]  /*1280*/  LDC R6, c[0x0][0xb20] ;  /* 0x0002c800ff067b82 */ /* 0x000f300000000800 */
[----:B------:R-:W3:Y:S01]  /*1290*/  LDC R7, c[0x0][0xb0c] ;  /* 0x0002c300ff077b82 */ /* 0x000ee20000000800 */
[----:B-1----:R-:W-:-:S05]  /*12a0*/  IMAD.HI.U32 R4, R15, R4, RZ ;  /* 0x000000040f047227 */ /* 0x002fca00078e00ff */
[----:B------:R-:W-:Y:S01]  /*12b0*/  SHF.R.U32.HI R4, RZ, R5, R4 ;  /* 0x00000005ff047219 */ /* 0x000fe20000011604 */
[----:B--2---:R-:W-:Y:S01]  /*12c0*/  IMAD.HI.U32 R3, R14, R3, RZ ;  /* 0x000000030e037227 */ /* 0x004fe200078e00ff */
[----:B------:R-:W-:-:S04]  /*12d0*/  ISETP.NE.AND P0, PT, R2, 0x1, PT ;  /* 0x000000010200780c */ /* 0x000fc80003f05270 */
[----:B----4-:R-:W-:-:S04]  /*12e0*/  SHF.R.U32.HI R3, RZ, R6, R3 ;  /* 0x00000006ff037219 */ /* 0x010fc80000011603 */
[----:B------:R-:W-:Y:S02]  /*12f0*/  SEL R3, R14, R3, !P0 ;  /* 0x000000030e037207 */ /* 0x000fe40004000000 */
[----:B---3--:R-:W-:-:S04]  /*1300*/  ISETP.NE.AND P1, PT, R7, 0x1, PT ;  /* 0x000000010700780c */ /* 0x008fc80003f25270 */
[----:B------:R-:W-:-:S05]  /*1310*/  SEL R4, R15, R4, !P1 ;  /* 0x000000040f047207 */ /* 0x000fca0004800000 */
[----:B------:R-:W-:Y:S02]  /*1320*/  IMAD.IADD R5, R3, 0x1, -R4 ;  /* 0x0000000103057824 */ /* 0x000fe400078e0a04 */
[----:B------:R-:W-:Y:S02]  /*1330*/  IMAD.IADD R3, R4, 0x1, -R3 ;  /* 0x0000000104037824 */ /* 0x000fe400078e0a03 */
[----:B------:R-:W-:Y:S02]  /*1340*/  IMAD R15, R5, R7, R15 ;  /* 0x00000007050f7224 */ /* 0x000fe400078e020f */
[----:B------:R-:W-:-:S07]  /*1350*/  IMAD R14, R3, R2, R14 ;  /* 0x00000002030e7224 */ /* 0x000fce00078e020e */
.L_x_16:
[----:B------:R-:W-:Y:S01]  /*1360*/  BAR.SYNC.DEFER_BLOCKING 0x0 ;  /* 0x0000000000007b1d */ /* 0x000fe20000010000 */
[----:B------:R-:W-:Y:S01]  /*1370*/  UISETP.NE.AND UP1, UPT, UR8, 0x2, UPT ;  /* 0x000000020800788c */ /* 0x000fe2000bf25270 */
[----:B------:R-:W-:Y:S02]  /*1380*/  ISETP.NE.OR P5, PT, R0, 0x2, !P5 ;  /* 0x000000020000780c */ /* 0x000fe40006fa5670 */
[----:B------:R-:W-:-:S06]  /*1390*/  LOP3.LUT R2, R93, 0x1f, RZ, 0xc0, !PT ;  /* 0x0000001f5d027812 */ /* 0x000fcc00078ec0ff */
[----:B------:R-:W-:Y:S05]  /*13a0*/  BRA.U UP1, `(.L_x_17) ;  /* 0x0000001101807547 */ /* 0x000fea000b800000 */
[----:B------:R-:W1:Y:S01]  /*13b0*/  LDCU UR13, c[0x0][0x38c] ;  /* 0x00007180ff0d77ac */ /* 0x000e620008000800 */
[----:B------:R-:W2:Y:S01]  /*13c0*/  LDC R8, c[0x0][0x370] ;  /* 0x0000dc00ff087b82 */ /* 0x000ea20000000800 */
[----:B------:R-:W-:Y:S01]  /*13d0*/  PLOP3.LUT P1, PT, PT, PT, UP2, 0x80, 0x8 ;  /* 0x000000000008781c */ /* 0x000fe20003f2f028 */
[----:B------:R-:W-:Y:S01]  /*13e0*/  IMAD.MOV.U32 R17, RZ, RZ, 0x1 ;  /* 0x00000001ff117424 */ /* 0x000fe200078e00ff */
[----:B------:R-:W-:Y:S01]  /*13f0*/  ISETP.EQ.OR P4, PT, R2, RZ, P5 ;  /* 0x000000ff0200720c */ /* 0x000fe20002f82670 */
[----:B------:R-:W-:Y:S01]  /*1400*/  IMAD.MOV.U32 R16, RZ, RZ, RZ ;  /* 0x000000ffff107224 */ /* 0x000fe200078e00ff */
[----:B------:R-:W-:Y:S02]  /*1410*/  PLOP3.LUT P1, PT, P1, PT, PT, 0x8, 0x80 ;  /* 0x000000000080781c */ /* 0x000fe40000f2e170 */
[----:B------:R-:W-:Y:S01]  /*1420*/  CS2R R12, SRZ ;  /* 0x00000000000c7805 */ /* 0x000fe2000001ff00 */
[----:B------:R-:W-:Y:S01]  /*1430*/  IMAD.MOV.U32 R11, RZ, RZ, 0x1 ;  /* 0x00000001ff0b7424 */ /* 0x000fe200078e00ff */
[----:B------:R-:W4:Y:S01]  /*1440*/  LDC R0, c[0x0][0x374] ;  /* 0x0000dd00ff007b82 */ /* 0x000f220000000800 */
[----:B------:R-:W2:Y:S01]  /*1450*/  LDCU.64 UR22, c[0x0][0x348] ;  /* 0x00006900ff1677ac */ /* 0x000ea20008000a00 */
[----:B------:R-:W-:Y:S01]  /*1460*/  UMOV UR6, URZ ;  /* 0x000000ff00067c82 */ /* 0x000fe20008000000 */
[----:B-1----:R-:W-:-:S04]  /*1470*/  UIADD3 UR5, UPT, UPT, UR13, 0x1f, URZ ;  /* 0x0000001f0d057890 */ /* 0x002fc8000fffe0ff */
[----:B------:R-:W-:-:S04]  /*1480*/  USHF.R.S32.HI UR4, URZ, 0x1f, UR5 ;  /* 0x0000001fff047899 */ /* 0x000fc80008011405 */
[----:B------:R-:W-:-:S04]  /*1490*/  ULEA.HI UR4, UR4, UR5, URZ, 0x5 ;  /* 0x0000000504047291 */ /* 0x000fc8000f8f28ff */
[----:B------:R-:W-:Y:S02]  /*14a0*/  USHF.R.S32.HI UR15, URZ, 0x5, UR4 ;  /* 0x00000005ff0f7899 */ /* 0x000fe40008011404 */
[----:B------:R-:W-:Y:S02]  /*14b0*/  UIADD3 UR4, UPT, UPT, UR13, -0x1, URZ ;  /* 0xffffffff0d047890 */ /* 0x000fe4000fffe0ff */
[----:B------:R-:W-:Y:S02]  /*14c0*/  UISETP.LT.U32.AND UP0, UPT, UR15, 0x5, UPT ;  /* 0x000000050f00788c */ /* 0x000fe4000bf01070 */
[----:B------:R-:W-:Y:S02]  /*14d0*/  UISETP.GE.U32.AND UP1, UPT, UR4, -0x3f, UPT ;  /* 0xffffffc10400788c */ /* 0x000fe4000bf26070 */
[----:B------:R-:W-:Y:S02]  /*14e0*/  USEL UR14, UR15, 0x5, UP0 ;  /* 0x000000050f0e7887 */ /* 0x000fe40008000000 */
[----:B------:R-:W-:-:S02]  /*14f0*/  UIADD3 UR13, UPT, UPT, UR13, 0x3e, URZ ;  /* 0x0000003e0d0d7890 */ /* 0x000fc4000fffe0ff */
[----:B------:R-:W-:Y:S02]  /*1500*/  UIADD3 UR5, UPT, UPT, UR14, -0x1, URZ ;  /* 0xffffffff0e057890 */ /* 0x000fe4000fffe0ff */
[----:B------:R-:W-:-:S03]  /*1510*/  UIADD3 UR7, UPT, UPT, UR15, -UR14, URZ ;  /* 0x8000000e0f077290 */ /* 0x000fc6000fffe0ff */
[----:B------:R-:W-:-:S04]  /*1520*/  @UP1 UIADD3 UR5, UPT, UPT, UR14, URZ, URZ ;  /* 0x000000ff0e051290 */ /* 0x000fc8000fffe0ff */
[----:B--2---:R-:W-:-:S12]  /*1530*/  UIADD3 UR5, UPT, UPT, UR5, 0x1, URZ ;  /* 0x0000000105057890 */ /* 0x004fd8000fffe0ff */
.L_x_35:
[----:B------:R-:W-:Y:S01]  /*1540*/  UISETP.NE.AND UP0, UPT, UR37, URZ, UPT ;  /* 0x000000ff2500728c */ /* 0x000fe2000bf05270 */
[----:B------:R-:W1:Y:S08]  /*1550*/  S2UR UR37, SR_CgaCtaId ;  /* 0x00000000002579c3 */ /* 0x000e700000008800 */
[----:B------:R-:W-:Y:S05]  /*1560*/  BRA.U UP0, `(.L_x_18) ;  /* 0x0000000100347547 */ /* 0x000fea000b800000 */
[----:B------:R-:W2:Y:S01]  /*1570*/  S2R R2, SR_CgaCtaId ;  /* 0x0000000000027919 */ /* 0x000ea20000008800 */
[----:B------:R-:W-:-:S04]  /*1580*/  MOV R3, 0x400 ;  /* 0x0000040000037802 */ /* 0x000fc80000000f00 */
[----:B--2---:R-:W-:Y:S02]  /*1590*/  LEA R2, R2, R3, 0x18 ;  /* 0x0000000302027211 */ /* 0x004fe400078ec0ff */
[----:B------:R-:W-:-:S03]  /*15a0*/  SHF.L.U32 R3, R11, 0x1f, RZ ;  /* 0x0000001f0b037819 */ /* 0x000fc600000006ff */
[----:B------:R-:W-:-:S04]  /*15b0*/  IMAD R2, R12, 0x8, R2 ;  /* 0x000000080c027824 */ /* 0x000fc800078e0202 */
[----:B------:R-:W2:Y:S02]  /*15c0*/  SYNCS.PHASECHK.TRANS64.TRYWAIT P0, [R2+URZ+0x100], R3 ;  /* 0x00010003020075a7 */ /* 0x000ea400080011ff */
[----:B--2---:R-:W-:Y:S05]  /*15d0*/  @!P0 BRA `(.L_x_19) ;  /* 0x0000005c00988947 */ /* 0x004fea0003800000 */
.L_x_116:
[----:B------:R-:W-:Y:S01]  /*15e0*/  VIADD R12, R12, 0x1 ;  /* 0x000000010c0c7836 */ /* 0x000fe20000000000 */
[----:B------:R2:W-:Y:S04]  /*15f0*/  SYNCS.ARRIVE.TRANS64.A1T0 RZ, [R2+URZ+0xf0], RZ ;  /* 0x0000f0ff02ff79a7 */ /* 0x0005e800081000ff */
[----:B------:R-:W-:-:S04]  /*1600*/  ISETP.NE.AND P0, PT, R12, 0x2, PT ;  /* 0x000000020c00780c */ /* 0x000fc80003f05270 */
[----:B------:R-:W-:Y:S02]  /*1610*/  SEL R12, R12, RZ, P0 ;  /* 0x000000ff0c0c7207 */ /* 0x000fe40000000000 */
[----:B--2---:R-:W-:-:S04]  /*1620*/  SEL R2, RZ, 0x1, P0 ;  /* 0x00000001ff027807 */ /* 0x004fc80000000000 */
[----:B------:R-:W-:-:S07]  /*1630*/  LOP3.LUT R11, R11, R2, RZ, 0x3c, !PT ;  /* 0x000000020b0b7212 */ /* 0x000fce00078e3cff */
.L_x_18:
[----:B------:R-:W-:Y:S01]  /*1640*/  UMOV UR4, 0x400 ;  /* 0x0000040000047882 */ /* 0x000fe20000000000 */
[----:B------:R-:W-:Y:S01]  /*1650*/  SHF.L.U32 R2, R17, 0x1f, RZ ;  /* 0x0000001f11027819 */ /* 0x000fe200000006ff */
[----:B-1----:R-:W-:Y:S01]  /*1660*/  ULEA UR4, UR37, UR4, 0x18 ;  /* 0x0000000425047291 */ /* 0x002fe2000f8ec0ff */
[----:B------:R-:W-:Y:S01]  /*1670*/  R2UR UR35, R15 ;  /* 0x000000000f2372ca */ /* 0x000fe200000e0000 */
[----:B------:R-:W-:Y:S01]  /*1680*/  UISETP.GE.U32.AND UP0, UPT, UR13, 0x3f, UPT ;  /* 0x0000003f0d00788c */ /* 0x000fe2000bf06070 */
[----:B------:R-:W-:Y:S01]  /*1690*/  R2UR UR11, R14 ;  /* 0x000000000e0b72ca */ /* 0x000fe200000e0000 */
[----:B------:R-:W-:Y:S01]  /*16a0*/  ULEA UR8, UR6, UR4, 0x3 ;  /* 0x0000000406087291 */ /* 0x000fe2000f8e18ff */
[----:B------:R-:W-:-:S08]  /*16b0*/  UMOV UR24, URZ ;  /* 0x000000ff00187c82 */ /* 0x000fd00008000000 */
[----:B------:R1:W2:Y:S01]  /*16c0*/  SYNCS.PHASECHK.TRANS64.TRYWAIT P0, [UR8+0x28], R2 ;  /* 0x00002802ff0075a7 */ /* 0x0002a20008001108 */
[----:B------:R-:W-:Y:S02]  /*16d0*/  USHF.L.U32 UR35, UR35, 0x7, URZ ;  /* 0x0000000723237899 */ /* 0x000fe400080006ff */
[----:B------:R-:W-:Y:S01]  /*16e0*/  USHF.L.U32 UR11, UR11, 0x6, URZ ;  /* 0x000000060b0b7899 */ /* 0x000fe200080006ff */
[----:B------:R-:W-:Y:S11]  /*16f0*/  BRA.U !UP0, `(.L_x_20) ;  /* 0x0000000108a87547 */ /* 0x000ff6000b800000 */
[----:B------:R-:W-:Y:S01]  /*1700*/  UMOV UR16, URZ ;  /* 0x000000ff00107c82 */ /* 0x000fe20008000000 */
[----:B------:R-:W-:-:S05]  /*1710*/  UMOV UR17, UR6 ;  /* 0x0000000600117c82 */ /* 0x000fca0008000000 */
.L_x_25:
[----:B-1----:R-:W-:Y:S01]  /*1720*/  ULEA UR33, UR17, UR4, 0x3 ;  /* 0x0000000411217291 */ /* 0x002fe2000f8e18ff */
[----:B--2---:R-:W-:Y:S01]  /*1730*/  @!P5 MOV R3, 0x3000 ;  /* 0x000030000003d802 */ /* 0x004fe20000000f00 */
[----:B--2---:R-:W-:Y:S10]  /*1740*/  @P0 BRA `(.L_x_21) ;  /* 0x00000000000c0947 */ /* 0x004ff40003800000 */
[----:B------:R-:W-:-:S04]  /*1750*/  SHF.L.U32 R4, R17, 0x1f, RZ ;  /* 0x0000001f11047819 */ /* 0x000fc800000006ff */
[----:B------:R-:W2:Y:S02]  /*1760*/  SYNCS.PHASECHK.TRANS64.TRYWAIT P0, [UR33+0x28], R4 ;  /* 0x00002804ff0075a7 */ /* 0x000ea40008001121 */
[----:B--2---:R-:W-:Y:S05]  /*1770*/  @!P0 BRA `(.L_x_22) ;  /* 0x0000005c00448947 */ /* 0x004fea0003800000 */
.L_x_21:
[----:B------:R2:W-:Y:S01]  /*1780*/  @!P5 SYNCS.ARRIVE.TRANS64 RZ, [UR33], R3 ;  /* 0x00000003ffffd9a7 */ /* 0x0005e20008000021 */
[----:B------:R-:W-:Y:S04]  /*1790*/  BSSY.RECONVERGENT B0, `(.L_x_23) ;  /* 0x0000003000007945 */ /* 0x000fe80003800200 */
[----:B------:R-:W-:Y:S05]  /*17a0*/  @P4 BRA `(.L_x_24) ;  /* 0x0000000000044947 */ /* 0x000fea0003800000 */
[----:B------:R-:W-:Y:S05]  /*17b0*/  BPT.TRAP 0x1 ;  /* 0x000000040000795c */ /* 0x000fea0000300000 */
.L_x_24:
[----:B------:R-:W-:Y:S05]  /*17c0*/  BSYNC.RECONVERGENT B0 ;  /* 0x0000000000007941 */ /* 0x000fea0003800200 */
.L_x_23:
[----:B------:R-:W-:Y:S02]  /*17d0*/  UIADD3 UR6, UPT, UPT, UR17, 0x1, URZ ;  /* 0x0000000111067890 */ /* 0x000fe4000fffe0ff */
[----:B------:R-:W-:Y:S02]  /*17e0*/  ULEA UR32, UR17, UR4, 0xd ;  /* 0x0000000411207291 */ /* 0x000fe4000f8e68ff */
[----:B------:R-:W-:Y:S02]  /*17f0*/  UISETP.NE.AND UP0, UPT, UR6, 0x5, UPT ;  /* 0x000000050600788c */ /* 0x000fe4000bf05270 */
[----:B------:R-:W-:Y:S02]  /*1800*/  UIADD3 UR26, UP1, UPT, UR22, 0x80, URZ ;  /* 0x00000080161a7890 */ /* 0x000fe4000ff3e0ff */
[----:B------:R-:W-:Y:S02]  /*1810*/  USEL UR9, URZ, 0x1, UP0 ;  /* 0x00000001ff097887 */ /* 0x000fe40008000000 */
[----:B------:R-:W-:-:S02]  /*1820*/  USEL UR6, UR6, URZ, UP0 ;  /* 0x000000ff06067287 */ /* 0x000fc40008000000 */
[----:B------:R-:W-:Y:S02]  /*1830*/  UIADD3 UR20, UP0, UPT, UR22, 0x180, URZ ;  /* 0x0000018016147890 */ /* 0x000fe4000ff1e0ff */
[----:B------:R-:W-:Y:S01]  /*1840*/  ULEA UR8, UR6, UR4, 0x3 ;  /* 0x0000000406087291 */ /* 0x000fe2000f8e18ff */
[----:B------:R-:W-:Y:S01]  /*1850*/  LOP3.LUT R17, R17, UR9, RZ, 0x3c, !PT ;  /* 0x0000000911117c12 */ /* 0x000fe2000f8e3cff */
[----:B------:R-:W-:Y:S02]  /*1860*/  USHF.L.U32 UR34, UR16, 0x5, URZ ;  /* 0x0000000510227899 */ /* 0x000fe400080006ff */
[----:B------:R-:W-:Y:S01]  /*1870*/  UIADD3.X UR27, UPT, UPT, URZ, UR23, URZ, UP1, !UPT ;  /* 0x00000017ff1b7290 */ /* 0x000fe20008ffe4ff */
[----:B-1----:R-:W-:Y:S01]  /*1880*/  SHF.L.U32 R2, R17, 0x1f, RZ ;  /* 0x0000001f11027819 */ /* 0x002fe200000006ff */
[----:B------:R-:W-:Y:S02]  /*1890*/  UIADD3 UR32, UPT, UPT, UR32, 0x6400, URZ ;  /* 0x0000640020207890 */ /* 0x000fe4000fffe0ff */
[----:B------:R-:W-:Y:S01]  /*18a0*/  UIADD3.X UR21, UPT, UPT, URZ, UR23, URZ, UP0, !UPT ;  /* 0x00000017ff157290 */ /* 0x000fe200087fe4ff */
[----:B------:R1:W1:Y:S01]  /*18b0*/  SYNCS.PHASECHK.TRANS64.TRYWAIT P0, [UR8+0x28], R2 ;  /* 0x00002802ff0075a7 */ /* 0x0002620008001108 */
[----:B------:R-:W-:Y:S01]  /*18c0*/  ULEA UR8, UR17, UR4, 0xc ;  /* 0x0000000411087291 */ /* 0x000fe2000f8e60ff */
[----:B------:R-:W-:Y:S01]  /*18d0*/  UMOV UR18, 0x0 ;  /* 0x0000000000127882 */ /* 0x000fe20000000000 */
[----:B------:R-:W-:-:S02]  /*18e0*/  UMOV UR19, 0x10000000 ;  /* 0x1000000000137882 */ /* 0x000fc40000000000 */
[----:B------:R-:W-:Y:S01]  /*18f0*/  UIADD3 UR8, UPT, UPT, UR8, 0x10400, URZ ;  /* 0x0001040008087890 */ /* 0x000fe2000fffe0ff */
[----:B------:R1:W-:Y:S01]  /*1900*/  UTMALDG.3D [UR32], [UR26], desc[UR18] ;  /* 0x000012201a0075b4 */ /* 0x0003e20008011000 */
[----:B------:R-:W-:Y:S01]  /*1910*/  UMOV UR12, UR36 ;  /* 0x00000024000c7c82 */ /* 0x000fe20008000000 */
[----:B------:R-:W-:Y:S01]  /*1920*/  UMOV UR9, UR33 ;  /* 0x0000002100097c82 */ /* 0x000fe20008000000 */
[----:B------:R-:W-:Y:S01]  /*1930*/  UMOV UR10, UR34 ;  /* 0x00000022000a7c82 */ /* 0x000fe20008000000 */
[----:B------:R-:W-:Y:S01]  /*1940*/  UIADD3 UR16, UPT, UPT, UR16, 0x1, URZ ;  /* 0x0000000110107890 */ /* 0x000fe2000fffe0ff */
[----:B------:R-:W-:Y:S01]  /*1950*/  UMOV UR24, UR5 ;  /* 0x0000000500187c82 */ /* 0x000fe20008000000 */
[----:B------:R-:W-:Y:S02]  /*1960*/  UMOV UR17, UR6 ;  /* 0x0000000600117c82 */ /* 0x000fe40008000000 */
[----:B------:R1:W-:Y:S01]  /*1970*/  UTMALDG.3D [UR8], [UR20], desc[UR18] ;  /* 0x00001208140075b4 */ /* 0x0003e20008011000 */
[----:B------:R-:W-:-:S09]  /*1980*/  UISETP.NE.AND UP0, UPT, UR16, UR5, UPT ;  /* 0x000000051000728c */ /* 0x000fd2000bf05270 */
[----:B------:R-:W-:Y:S05]  /*1990*/  BRA.U UP0, `(.L_x_25) ;  /* 0xfffffffd00607547 */ /* 0x000fea000b83ffff */
.L_x_20:
[----:B-1----:R-:W-:Y:S01]  /*19a0*/  ULEA UR8, UR6, UR4, 0x3 ;  /* 0x0000000406087291 */ /* 0x002fe2000f8e18ff */
[----:B------:R-:W-:Y:S01]  /*19b0*/  SHF.L.U32 R2, R17, 0x1f, RZ ;  /* 0x0000001f11027819 */ /* 0x000fe200000006ff */
[----:B------:R-:W-:Y:S01]  /*19c0*/  @!P1 SYNCS.ARRIVE.TRANS64.A1T0 RZ, [UR4+0x88], RZ ;  /* 0x000088ffffff99a7 */ /* 0x000fe20008100004 */
[----:B------:R-:W-:-:S06]  /*19d0*/  UISETP.GT.AND UP0, UPT, UR15, UR14, UPT ;  /* 0x0000000e0f00728c */ /* 0x000fcc000bf04270 */
[----:B--2---:R1:W2:Y:S03]  /*19e0*/  SYNCS.PHASECHK.TRANS64.TRYWAIT P0, [UR8+0x28], R2 ;  /* 0x00002802ff0075a7 */ /* 0x0042a60008001108 */
[----:B------:R-:W-:Y:S05]  /*19f0*/  BRA.U !UP0, `(.L_x_26) ;  /* 0x0000000108ac7547 */ /* 0x000fea000b800000 */
[----:B------:R-:W-:Y:S01]  /*1a00*/  UIADD3 UR21, UPT, UPT, UR7, UR24, URZ ;  /* 0x0000001807157290 */ /* 0x000fe2000fffe0ff */
[----:B------:R-:W-:-:S11]  /*1a10*/  UMOV UR25, UR6 ;  /* 0x0000000600197c82 */ /* 0x000fd60008000000 */
.L_x_31:
[----:B-1----:R-:W-:Y:S01]  /*1a20*/  ULEA UR17, UR25, UR4, 0x3 ;  /* 0x0000000419117291 */ /* 0x002fe2000f8e18ff */
[----:B--2---:R-:W-:Y:S01]  /*1a30*/  @!P5 MOV R3, 0x3000 ;  /* 0x000030000003d802 */ /* 0x004fe20000000f00 */
[----:B--2---:R-:W-:Y:S10]  /*1a40*/  @P0 BRA `(.L_x_27) ;  /* 0x00000000000c0947 */ /* 0x004ff40003800000 */
[----:B------:R-:W-:-:S04]  /*1a50*/  SHF.L.U32 R4, R17, 0x1f, RZ ;  /* 0x0000001f11047819 */ /* 0x000fc800000006ff */
[----:B------:R-:W2:Y:S02]  /*1a60*/  SYNCS.PHASECHK.TRANS64.TRYWAIT P0, [UR17+0x28], R4 ;  /* 0x00002804ff0075a7 */ /* 0x000ea40008001111 */
[----:B--2---:R-:W-:Y:S05]  /*1a70*/  @!P0 BRA `(.L_x_28) ;  /* 0x00000058009c8947 */ /* 0x004fea0003800000 */
.L_x_27:
[----:B------:R2:W-:Y:S01]  /*1a80*/  @!P5 SYNCS.ARRIVE.TRANS64 RZ, [UR17], R3 ;  /* 0x00000003ffffd9a7 */ /* 0x0005e20008000011 */
[----:B------:R-:W-:Y:S04]  /*1a90*/  BSSY.RECONVERGENT B0, `(.L_x_29) ;  /* 0x0000003000007945 */ /* 0x000fe80003800200 */
[----:B------:R-:W-:Y:S05]  /*1aa0*/  @P4 BRA `(.L_x_30) ;  /* 0x0000000000044947 */ /* 0x000fea0003800000 */
[----:B------:R-:W-:Y:S05]  /*1ab0*/  BPT.TRAP 0x1 ;  /* 0x000000040000795c */ /* 0x000fea0000300000 */
.L_x_30:
[----:B------:R-:W-:Y:S05]  /*1ac0*/  BSYNC.RECONVERGENT B0 ;  /* 0x0000000000007941 */ /* 0x000fea0003800200 */
.L_x_29:
        /* <DEDUP_REMOVED lines=10> */
[----:B------:R-:W-:Y:S01]  /*1b70*/  UIADD3 UR16, UPT, UPT, UR16, 0x6400, URZ ;  /* 0x0000640010107890 */ /* 0x000fe2000fffe0ff */
[----:B-1----:R-:W-:Y:S01]  /*1b80*/  SHF.L.U32 R2, R17, 0x1f, RZ ;  /* 0x0000001f11027819 */ /* 0x002fe200000006ff */
[----:B------:R-:W-:Y:S02]  /*1b90*/  UIADD3.X UR31, UPT, UPT, URZ, UR23, URZ, UP1, !UPT ;  /* 0x00000017ff1f7290 */ /* 0x000fe40008ffe4ff */
[----:B------:R-:W-:Y:S01]  /*1ba0*/  UIADD3.X UR29, UPT, UPT, URZ, UR23, URZ, UP0, !UPT ;  /* 0x00000017ff1d7290 */ /* 0x000fe200087fe4ff */
[----:B------:R1:W1:Y:S01]  /*1bb0*/  SYNCS.PHASECHK.TRANS64.TRYWAIT P0, [UR8+0x28], R2 ;  /* 0x00002802ff0075a7 */ /* 0x0002620008001108 */
[----:B------:R-:W-:Y:S01]  /*1bc0*/  ULEA UR8, UR25, UR4, 0xc ;  /* 0x0000000419087291 */ /* 0x000fe2000f8e60ff */
[----:B------:R-:W-:Y:S01]  /*1bd0*/  UMOV UR26, 0x0 ;  /* 0x00000000001a7882 */ /* 0x000fe20000000000 */
[----:B------:R-:W-:-:S02]  /*1be0*/  UMOV UR27, 0x10000000 ;  /* 0x10000000001b7882 */ /* 0x000fc40000000000 */
[----:B------:R-:W-:Y:S01]  /*1bf0*/  UIADD3 UR8, UPT, UPT, UR8, 0x10400, URZ ;  /* 0x0001040008087890 */ /* 0x000fe2000fffe0ff */
[----:B------:R-:W-:Y:S01]  /*1c00*/  UMOV UR19, UR35 ;  /* 0x0000002300137c82 */ /* 0x000fe20008000000 */
[----:B------:R-:W-:Y:S01]  /*1c10*/  UMOV UR20, UR36 ;  /* 0x0000002400147c82 */ /* 0x000fe20008000000 */
[----:B------:R-:W-:Y:S01]  /*1c20*/  UMOV UR12, UR36 ;  /* 0x00000024000c7c82 */ /* 0x000fe20008000000 */
[----:B------:R-:W-:Y:S01]  /*1c30*/  UMOV UR9, UR17 ;  /* 0x0000001100097c82 */ /* 0x000fe20008000000 */
[----:B------:R-:W-:Y:S01]  /*1c40*/  UMOV UR10, UR18 ;  /* 0x00000012000a7c82 */ /* 0x000fe20008000000 */
[----:B------:R1:W-:Y:S01]  /*1c50*/  UTMALDG.3D [UR16], [UR30], desc[UR26] ;  /* 0x00001a101e0075b4 */ /* 0x0003e20008011000 */
[----:B------:R-:W-:Y:S01]  /*1c60*/  UIADD3 UR24, UPT, UPT, UR24, 0x1, URZ ;  /* 0x0000000118187890 */ /* 0x000fe2000fffe0ff */
[----:B------:R-:W-:-:S03]  /*1c70*/  UMOV UR25, UR6 ;  /* 0x0000000600197c82 */ /* 0x000fc60008000000 */
[----:B------:R-:W-:Y:S01]  /*1c80*/  UISETP.NE.AND UP0, UPT, UR24, UR21, UPT ;  /* 0x000000151800728c */ /* 0x000fe2000bf05270 */
[----:B------:R1:W-:Y:S08]  /*1c90*/  UTMALDG.3D [UR8], [UR28], desc[UR26] ;  /* 0x00001a081c0075b4 */ /* 0x0003f00008011000 */
[----:B------:R-:W-:Y:S05]  /*1ca0*/  BRA.U UP0, `(.L_x_31) ;  /* 0xfffffffd005c7547 */ /* 0x000fea000b83ffff */
.L_x_26:
[C---:B-1----:R-:W-:Y:S01]  /*1cb0*/  LEA R2, R16.reuse, UR4, 0x3 ;  /* 0x0000000410027c11 */ /* 0x042fe2000f8e18ff */
[----:B------:R-:W-:Y:S01]  /*1cc0*/  NOP ;  /* 0x0000000000007918 */ /* 0x000fe20000000000 */
[----:B--2---:R-:W-:Y:S02]  /*1cd0*/  SHF.L.U32 R3, R13, 0x1f, RZ ;  /* 0x0000001f0d037819 */ /* 0x004fe400000006ff */
[----:B------:R-:W-:Y:S02]  /*1ce0*/  LEA R4, R16, UR4, 0x4 ;  /* 0x0000000410047c11 */ /* 0x000fe4000f8e20ff */
[----:B------:R-:W1:Y:S02]  /*1cf0*/  SYNCS.PHASECHK.TRANS64.TRYWAIT P0, [R2+URZ+0x90], R3 ;  /* 0x00009003020075a7 */ /* 0x000e6400080011ff */
[----:B-1----:R-:W-:Y:S05]  /*1d00*/  @!P0 BRA `(.L_x_32) ;  /* 0x0000005800108947 */ /* 0x002fea0003800000 */
.L_x_119:
[----:B------:R-:W2:Y:S01]  /*1d10*/  LDS.128 R4, [R4+0x120] ;  /* 0x0001200004047984 */ /* 0x000ea20000000c00 */
[----:B---3--:R-:W-:Y:S01]  /*1d20*/  ISETP.GE.AND P0, PT, R40, 0x1, PT ;  /* 0x000000012800780c */ /* 0x008fe20003f06270 */
[----:B-1----:R-:W-:Y:S01]  /*1d30*/  VIADD R2, R2, 0xa0 ;  /* 0x000000a002027836 */ /* 0x002fe20000000000 */
[----:B------:R-:W-:Y:S01]  /*1d40*/  @!PT LDS RZ, [RZ] ;  /* 0x00000000fffff984 */ /* 0x000fe20000000800 */
[----:B------:R-:W-:Y:S01]  /*1d50*/  @!PT LDS RZ, [RZ] ;  /* 0x00000000fffff984 */ /* 0x000fe20000000800 */
[----:B------:R-:W-:Y:S01]  /*1d60*/  @!PT LDS RZ, [RZ] ;  /* 0x00000000fffff984 */ /* 0x000fe20000000800 */
[----:B------:R-:W-:Y:S01]  /*1d70*/  @!PT LDS RZ, [RZ] ;  /* 0x00000000fffff984 */ /* 0x000fe20000000800 */
[----:B------:R1:W-:Y:S06]  /*1d80*/  MEMBAR.ALL.CTA ;  /* 0x0000000000007992 */ /* 0x0003ec0000008000 */
[----:B-1----:R-:W1:Y:S01]  /*1d90*/  FENCE.VIEW.ASYNC.S ;  /* 0x00000000000073c6 */ /* 0x002e620000000000 */
[----:B------:R-:W-:-:S04]  /*1da0*/  PRMT R2, RZ, 0x654, R2 ;  /* 0x00000654ff027816 */ /* 0x000fc80000000002 */
[----:B-1----:R1:W-:Y:S01]  /*1db0*/  SYNCS.ARRIVE.TRANS64.RED.A1T0 RZ, [R2+URZ], RZ ;  /* 0x000000ff02ff79a7 */ /* 0x0023e200081004ff */
[----:B--2---:R-:W-:-:S13]  /*1dc0*/  LOP3.LUT P2, RZ, R6, 0x1, RZ, 0xc0, !PT ;  /* 0x0000000106ff7812 */ /* 0x004fda000784c0ff */
[----:B------:R-:W-:Y:S01]  /*1dd0*/  @P2 SHF.R.U32.HI R3, RZ, 0x10, R5 ;  /* 0x00000010ff032819 */ /* 0x000fe20000011605 */
[----:B------:R-:W-:Y:S01]  /*1de0*/  VOTEU.ANY UP0, P2 ;  /* 0x0000000000ff7886 */ /* 0x000fe20001000100 */
[----:B------:R-:W-:Y:S02]  /*1df0*/  @P2 MOV R10, R4 ;  /* 0x00000004000a2202 */ /* 0x000fe40000000f00 */
[----:B------:R-:W-:Y:S02]  /*1e00*/  @P2 R2UR.BROADCAST UR8, R3 ;  /* 0x00000000030822ca */ /* 0x000fe400008e0000 */
[----:B------:R-:W-:-:S11]  /*1e10*/  @P2 LOP3.LUT R9, R5, 0xffff, RZ, 0xc0, !PT ;  /* 0x0000ffff05092812 */ /* 0x000fd600078ec0ff */
[----:B------:R-:W-:Y:S01]  /*1e20*/  @UP0 UMOV UR36, UR8 ;  /* 0x0000000800240c82 */ /* 0x000fe20008000000 */
[----:B-1----:R-:W-:Y:S05]  /*1e30*/  @!P0 BRA `(.L_x_33) ;  /* 0x0000000000b88947 */ /* 0x002fea0003800000 */
[----:B------:R-:W4:Y:S01]  /*1e40*/  LDC.64 R4, c[0x0][0xb18] ;  /* 0x0002c600ff047b82 */ /* 0x000f220000000a00 */
[----:B------:R-:W-:-:S07]  /*1e50*/  ISETP.NE.AND P3, PT, R40, 0x1, PT ;  /* 0x000000012800780c */ /* 0x000fce0003f65270 */
[----:B------:R-:W1:Y:S08]  /*1e60*/  LDC.64 R6, c[0x0][0xb10] ;  /* 0x0002c400ff067b82 */ /* 0x000e700000000a00 */
[----:B------:R-:W2:Y:S08]  /*1e70*/  LDC R14, c[0x0][0xb20] ;  /* 0x0002c800ff0e7b82 */ /* 0x000eb00000000800 */
[----:B------:R-:W3:Y:S01]  /*1e80*/  LDC R15, c[0x0][0xb0c] ;  /* 0x0002c300ff0f7b82 */ /* 0x000ee20000000800 */
[----:B----4-:R-:W-:Y:S01]  /*1e90*/  IMAD.HI.U32 R19, R0, R5, RZ ;  /* 0x0000000500137227 */ /* 0x010fe200078e00ff */
[----:B------:R-:W-:-:S03]  /*1ea0*/  ISETP.NE.AND P0, PT, R4, 0x1, PT ;  /* 0x000000010400780c */ /* 0x000fc60003f05270 */
[----:B------:R-:W-:-:S03]  /*1eb0*/  IMAD.HI.U32 R5, R9, R5, RZ ;  /* 0x0000000509057227 */ /* 0x000fc600078e00ff */
[----:B------:R-:W4:Y:S01]  /*1ec0*/  LDC.64 R2, c[0x0][0xb28] ;  /* 0x0002ca00ff027b82 */ /* 0x000f220000000a00 */
[----:B-1----:R-:W-:-:S04]  /*1ed0*/  IMAD.HI.U32 R20, R8, R6, RZ ;  /* 0x0000000608147227 */ /* 0x002fc800078e00ff */
[----:B------:R-:W-:Y:S01]  /*1ee0*/  IMAD.HI.U32 R21, R10, R6, RZ ;  /* 0x000000060a157227 */ /* 0x000fe200078e00ff */
[----:B------:R-:W-:Y:S02]  /*1ef0*/  SHF.R.U32.HI R20, RZ, R7, R20 ;  /* 0x00000007ff147219 */ /* 0x000fe40000011614 */
[-C--:B--2---:R-:W-:Y:S02]  /*1f00*/  SHF.R.U32.HI R19, RZ, R14.reuse, R19 ;  /* 0x0000000eff137219 */ /* 0x084fe40000011613 */
[----:B------:R-:W-:Y:S02]  /*1f10*/  SHF.R.U32.HI R5, RZ, R14, R5 ;  /* 0x0000000eff057219 */ /* 0x000fe40000011605 */
[----:B------:R-:W-:Y:S02]  /*1f20*/  SEL R19, R0, R19, !P0 ;  /* 0x0000001300137207 */ /* 0x000fe40004000000 */
[----:B------:R-:W-:Y:S02]  /*1f30*/  SHF.R.U32.HI R21, RZ, R7, R21 ;  /* 0x00000007ff157219 */ /* 0x000fe40000011615 */
[----:B---3--:R-:W-:-:S02]  /*1f40*/  ISETP.NE.AND P1, PT, R15, 0x1, PT ;  /* 0x000000010f00780c */ /* 0x008fc40003f25270 */
[----:B------:R-:W-:Y:S02]  /*1f50*/  SEL R5, R9, R5, !P0 ;  /* 0x0000000509057207 */ /* 0x000fe40004000000 */
[----:B------:R-:W-:Y:S02]  /*1f60*/  SEL R20, R8, R20, !P1 ;  /* 0x0000001408147207 */ /* 0x000fe40004800000 */
[----:B------:R-:W-:Y:S01]  /*1f70*/  SEL R21, R10, R21, !P1 ;  /* 0x000000150a157207 */ /* 0x000fe20004800000 */
[----:B----4-:R-:W-:-:S04]  /*1f80*/  IMAD.HI.U32 R18, R19, R2, RZ ;  /* 0x0000000213127227 */ /* 0x010fc800078e00ff */
        /* <DEDUP_REMOVED lines=10> */
[----:B------:R-:W-:-:S04]  /*2030*/  @!P0 IMAD.HI.U32 R7, R21, R2, RZ ;  /* 0x0000000215078227 */ /* 0x000fc800078e00ff */
[----:B------:R-:W-:Y:S01]  /*2040*/  IMAD.MOV R2, RZ, RZ, -R6 ;  /* 0x000000ffff027224 */ /* 0x000fe200078e0a06 */
[----:B------:R-:W-:Y:S02]  /*2050*/  @!P0 SHF.R.U32.HI R3, RZ, R3, R7 ;  /* 0x00000003ff038219 */ /* 0x000fe40000011607 */
[----:B------:R-:W-:Y:S01]  /*2060*/  IADD3 R7, PT, PT, -R5, RZ, RZ ;  /* 0x000000ff05077210 */ /* 0x000fe20007ffe1ff */
[----:B------:R-:W-:Y:S01]  /*2070*/  IMAD R2, R40, R2, R5 ;  /* 0x0000000228027224 */ /* 0x000fe200078e0205 */
        /* <DEDUP_REMOVED lines=10> */
.L_x_33:
[----:B------:R-:W1:Y:S02]  /*2120*/  LDCU UR8, c[0x0][0xb30] ;  /* 0x00016600ff0877ac */ /* 0x000e640008000800 */
[----:B-1----:R-:W-:-:S09]  /*2130*/  UISETP.NE.AND UP0, UPT, UR8, 0x1, UPT ;  /* 0x000000010800788c */ /* 0x002fd2000bf05270 */
[----:B------:R-:W-:Y:S05]  /*2140*/  BRA.U UP0, `(.L_x_34) ;  /* 0x0000000100407547 */ /* 0x000fea000b800000 */
[----:B------:R-:W1:Y:S08]  /*2150*/  LDC.64 R4, c[0x0][0xb10] ;  /* 0x0002c400ff047b82 */ /* 0x000e700000000a00 */
[----:B------:R-:W2:Y:S08]  /*2160*/  LDC.64 R2, c[0x0][0xb18] ;  /* 0x0002c600ff027b82 */ /* 0x000eb00000000a00 */
[----:B------:R-:W3:Y:S08]  /*2170*/  LDC R6, c[0x0][0xb20] ;  /* 0x0002c800ff067b82 */ /* 0x000ef00000000800 */
[----:B------:R-:W4:Y:S01]  /*2180*/  LDC R7, c[0x0][0xb0c] ;  /* 0x0002c300ff077b82 */ /* 0x000f220000000800 */
[----:B-1----:R-:W-:-:S05]  /*2190*/  IMAD.HI.U32 R4, R10, R4, RZ ;  /* 0x000000040a047227 */ /* 0x002fca00078e00ff */
[----:B------:R-:W-:Y:S01]  /*21a0*/  SHF.R.U32.HI R4, RZ, R5, R4 ;  /* 0x00000005ff047219 */ /* 0x000fe20000011604 */
[----:B--2---:R-:W-:Y:S01]  /*21b0*/  IMAD.HI.U32 R3, R9, R3, RZ ;  /* 0x0000000309037227 */ /* 0x004fe200078e00ff */
[----:B------:R-:W-:-:S04]  /*21c0*/  ISETP.NE.AND P0, PT, R2, 0x1, PT ;  /* 0x000000010200780c */ /* 0x000fc80003f05270 */
[----:B---3--:R-:W-:-:S04]  /*21d0*/  SHF.R.U32.HI R3, RZ, R6, R3 ;  /* 0x00000006ff037219 */ /* 0x008fc80000011603 */
[----:B------:R-:W-:Y:S02]  /*21e0*/  SEL R3, R9, R3, !P0 ;  /* 0x0000000309037207 */ /* 0x000fe40004000000 */
[----:B----4-:R-:W-:-:S04]  /*21f0*/  ISETP.NE.AND P1, PT, R7, 0x1, PT ;  /* 0x000000010700780c */ /* 0x010fc80003f25270 */
[----:B------:R-:W-:-:S05]  /*2200*/  SEL R4, R10, R4, !P1 ;  /* 0x000000040a047207 */ /* 0x000fca0004800000 */
[----:B------:R-:W-:Y:S02]  /*2210*/  IMAD.IADD R5, R3, 0x1, -R4 ;  /* 0x0000000103057824 */ /* 0x000fe400078e0a04 */
[----:B------:R-:W-:Y:S02]  /*2220*/  IMAD.IADD R3, R4, 0x1, -R3 ;  /* 0x0000000104037824 */ /* 0x000fe400078e0a03 */
[----:B------:R-:W-:Y:S02]  /*2230*/  IMAD R10, R5, R7, R10 ;  /* 0x00000007050a7224 */ /* 0x000fe400078e020a */
[----:B------:R-:W-:-:S07]  /*2240*/  IMAD R9, R3, R2, R9 ;  /* 0x0000000203097224 */ /* 0x000fce00078e0209 */
.L_x_34:
[----:B------:R-:W-:Y:S01]  /*2250*/  VIADD R16, R16, 0x1 ;  /* 0x0000000110107836 */ /* 0x000fe20000000000 */
[----:B------:R-:W-:Y:S01]  /*2260*/  PLOP3.LUT P1, PT, PT, PT, PT, 0x80, 0x8 ;  /* 0x000000000008781c */ /* 0x000fe20003f2f070 */
[----:B------:R-:W-:Y:S02]  /*2270*/  IMAD.IADD R15, R10, 0x1, R87 ;  /* 0x000000010a0f7824 */ /* 0x000fe400078e0257 */
[----:B------:R-:W-:Y:S01]  /*2280*/  IMAD.IADD R14, R9, 0x1, R86 ;  /* 0x00000001090e7824 */ /* 0x000fe200078e0256 */
[----:B------:R-:W-:-:S04]  /*2290*/  ISETP.NE.AND P0, PT, R16, 0x2, PT ;  /* 0x000000021000780c */ /* 0x000fc80003f05270 */
[----:B------:R-:W-:Y:S02]  /*22a0*/  SEL R2, RZ, 0x1, P0 ;  /* 0x00000001ff027807 */ /* 0x000fe40000000000 */
[----:B------:R-:W-:Y:S02]  /*22b0*/  SEL R16, R16, RZ, P0 ;  /* 0x000000ff10107207 */ /* 0x000fe40000000000 */
[----:B------:R-:W-:Y:S01]  /*22c0*/  LOP3.LUT R13, R13, R2, RZ, 0x3c, !PT ;  /* 0x000000020d0d7212 */ /* 0x000fe200078e3cff */
[----:B------:R-:W-:Y:S06]  /*22d0*/  @P2 BRA `(.L_x_35) ;  /* 0xfffffff000982947 */ /* 0x000fec000383ffff */
[----:B------:R-:W-:Y:S01]  /*22e0*/  UIADD3 UR4, UPT, UPT, UR4, 0x28, URZ ;  /* 0x0000002804047890 */ /* 0x000fe2000fffe0ff */
[----:B------:R-:W-:-:S03]  /*22f0*/  SHF.L.U32 R2, R17, 0x1f, RZ ;  /* 0x0000001f11027819 */ /* 0x000fc600000006ff */
[----:B------:R-:W-:-:S09]  /*2300*/  ULEA UR5, UR6, UR4, 0x3 ;  /* 0x0000000406057291 */ /* 0x000fd2000f8e18ff */
[----:B------:R-:W1:Y:S02]  /*2310*/  SYNCS.PHASECHK.TRANS64.TRYWAIT P0, [UR5], R2 ;  /* 0x00000002ff0075a7 */ /* 0x000e640008001105 */
[----:B-1----:R-:W-:Y:S05]  /*2320*/  @!P0 BRA `(.L_x_36) ;  /* 0x00000050009c8947 */ /* 0x002fea0003800000 */
.L_x_121:
[----:B------:R-:W-:-:S04]  /*2330*/  UIADD3 UR6, UPT, UPT, UR6, 0x1, URZ ;  /* 0x0000000106067890 */ /* 0x000fc8000fffe0ff */
[----:B------:R-:W-:-:S04]  /*2340*/  UISETP.NE.AND UP0, UPT, UR6, 0x5, UPT ;  /* 0x000000050600788c */ /* 0x000fc8000bf05270 */
[----:B------:R-:W-:Y:S02]  /*2350*/  USEL UR7, URZ, 0x1, UP0 ;  /* 0x00000001ff077887 */ /* 0x000fe40008000000 */
[----:B------:R-:W-:-:S04]  /*2360*/  USEL UR6, UR6, URZ, UP0 ;  /* 0x000000ff06067287 */ /* 0x000fc80008000000 */
[----:B------:R-:W-:Y:S01]  /*2370*/  ULEA UR5, UR6, UR4, 0x3 ;  /* 0x0000000406057291 */ /* 0x000fe2000f8e18ff */
[----:B-1----:R-:W-:-:S04]  /*2380*/  LOP3.LUT R2, R17, UR7, RZ, 0x3c, !PT ;  /* 0x0000000711027c12 */ /* 0x002fc8000f8e3cff */
[----:B------:R-:W-:-:S04]  /*2390*/  SHF.L.U32 R3, R2, 0x1f, RZ ;  /* 0x0000001f02037819 */ /* 0x000fc800000006ff */
[----:B------:R-:W1:Y:S02]  /*23a0*/  SYNCS.PHASECHK.TRANS64.TRYWAIT P0, [UR5], R3 ;  /* 0x00000003ff0075a7 */ /* 0x000e640008001105 */
[----:B-1----:R-:W-:Y:S05]  /*23b0*/  @!P0 BRA `(.L_x_37) ;  /* 0x0000005000908947 */ /* 0x002fea0003800000 */
.L_x_123:
[----:B------:R-:W-:-:S04]  /*23c0*/  UIADD3 UR6, UPT, UPT, UR6, 0x1, URZ ;  /* 0x0000000106067890 */ /* 0x000fc8000fffe0ff */
[----:B------:R-:W-:-:S04]  /*23d0*/  UISETP.NE.AND UP0, UPT, UR6, 0x5, UPT ;  /* 0x000000050600788c */ /* 0x000fc8000bf05270 */
[----:B------:R-:W-:Y:S02]  /*23e0*/  USEL UR7, URZ, 0x1, UP0 ;  /* 0x00000001ff077887 */ /* 0x000fe40008000000 */
[----:B------:R-:W-:-:S04]  /*23f0*/  USEL UR6, UR6, URZ, UP0 ;  /* 0x000000ff06067287 */ /* 0x000fc80008000000 */
[----:B------:R-:W-:Y:S01]  /*2400*/  ULEA UR5, UR6, UR4, 0x3 ;  /* 0x0000000406057291 */ /* 0x000fe2000f8e18ff */
[----:B------:R-:W-:-:S04]  /*2410*/  LOP3.LUT R2, R2, UR7, RZ, 0x3c, !PT ;  /* 0x0000000702027c12 */ /* 0x000fc8000f8e3cff */
[----:B-1----:R-:W-:-:S04]  /*2420*/  SHF.L.U32 R3, R2, 0x1f, RZ ;  /* 0x0000001f02037819 */ /* 0x002fc800000006ff */
[----:B------:R-:W1:Y:S02]  /*2430*/  SYNCS.PHASECHK.TRANS64.TRYWAIT P0, [UR5], R3 ;  /* 0x00000003ff0075a7 */ /* 0x000e640008001105 */
[----:B-1----:R-:W-:Y:S05]  /*2440*/  @!P0 BRA `(.L_x_38) ;  /* 0x0000005000848947 */ /* 0x002fea0003800000 */
.L_x_125:
        /* <DEDUP_REMOVED lines=9> */
.L_x_127:
[----:B------:R-:W-:-:S04]  /*24e0*/  UIADD3 UR6, UPT, UPT, UR6, 0x1, URZ ;  /* 0x0000000106067890 */ /* 0x000fc8000fffe0ff */
[----:B------:R-:W-:-:S04]  /*24f0*/  UISETP.NE.AND UP0, UPT, UR6, 0x5, UPT ;  /* 0x000000050600788c */ /* 0x000fc8000bf05270 */
[----:B------:R-:W-:Y:S02]  /*2500*/  USEL UR5, URZ, 0x1, UP0 ;  /* 0x00000001ff057887 */ /* 0x000fe40008000000 */
[----:B------:R-:W-:-:S04]  /*2510*/  USEL UR6, UR6, URZ, UP0 ;  /* 0x000000ff06067287 */ /* 0x000fc80008000000 */
[----:B------:R-:W-:Y:S01]  /*2520*/  ULEA UR6, UR6, UR4, 0x3 ;  /* 0x0000000406067291 */ /* 0x000fe2000f8e18ff */
[----:B------:R-:W-:-:S04]  /*2530*/  LOP3.LUT R2, R2, UR5, RZ, 0x3c, !PT ;  /* 0x0000000502027c12 */ /* 0x000fc8000f8e3cff */
[----:B------:R-:W-:Y:S01]  /*2540*/  SHF.L.U32 R2, R2, 0x1f, RZ ;  /* 0x0000001f02027819 */ /* 0x000fe200000006ff */
[----:B-1--4-:R-:W-:-:S07]  /*2550*/  IMAD.U32 R0, RZ, RZ, UR6 ;  /* 0x00000006ff007e24 */ /* 0x012fce000f8e00ff */
.L_x_40:
[----:B-1----:R1:W2:Y:S02]  /*2560*/  SYNCS.PHASECHK.TRANS64.TRYWAIT P0, [R0+URZ], R2 ;  /* 0x00000002000075a7 */ /* 0x0022a400080011ff */
[----:B--2---:R-:W-:Y:S05]  /*2570*/  @!P0 NANOSLEEP.SYNCS 0x989680 ;  /* 0x009896800000895d */ /* 0x004fea0003900000 */
[----:B------:R-:W2:Y:S02]  /*2580*/  @!P0 SYNCS.PHASECHK.TRANS64 P0, [R0+URZ], R2 ;  /* 0x00000002000085a7 */ /* 0x000ea400080010ff */
[----:B--2---:R-:W-:Y:S05]  /*2590*/  @P0 EXIT ;  /* 0x000000000000094d */ /* 0x004fea0003800000 */
[----:B------:R-:W-:Y:S05]  /*25a0*/  BRA `(.L_x_40) ;  /* 0xfffffffc00ec7947 */ /* 0x000fea000383ffff */
.L_x_17:
[----:B------:R-:W-:-:S04]  /*25b0*/  UISETP.NE.AND UP1, UPT, UR37, URZ, UPT ;  /* 0x000000ff2500728c */ /* 0x000fc8000bf25270 */
[----:B------:R-:W-:-:S09]  /*25c0*/  UISETP.NE.OR UP1, UPT, UR8, 0x1, UP1 ;  /* 0x000000010800788c */ /* 0x000fd20008f25670 */
[----:B------:R-:W-:Y:S05]  /*25d0*/  BRA.U UP1, `(.L_x_41) ;  /* 0x0000000501487547 */ /* 0x000fea000b800000 */
[----:B------:R-:W-:Y:S01]  /*25e0*/  ISETP.NE.AND P2, PT, R2, RZ, PT ;  /* 0x000000ff0200720c */ /* 0x000fe20003f45270 */
[----:B------:R-:W-:Y:S01]  /*25f0*/  IMAD.MOV.U32 R12, RZ, RZ, 0x1 ;  /* 0x00000001ff0c7424 */ /* 0x000fe200078e00ff */
[----:B------:R-:W-:Y:S02]  /*2600*/  CS2R R10, SRZ ;  /* 0x00000000000a7805 */ /* 0x000fe4000001ff00 */
[----:B------:R-:W-:Y:S01]  /*2610*/  CS2R R8, SRZ ;  /* 0x0000000000087805 */ /* 0x000fe2000001ff00 */
[----:B------:R-:W-:Y:S01]  /*2620*/  UMOV UR4, 0x400 ;  /* 0x0000040000047882 */ /* 0x000fe20000000000 */
[----:B------:R-:W-:Y:S01]  /*2630*/  UMOV UR6, URZ ;  /* 0x000000ff00067c82 */ /* 0x000fe20008000000 */
[----:B------:R-:W-:-:S12]  /*2640*/  ULEA UR37, UR37, UR4, 0x18 ;  /* 0x0000000425257291 */ /* 0x000fd8000f8ec0ff */
.L_x_45:
[----:B------:R-:W-:Y:S02]  /*2650*/  LEA R0, R8, UR37, 0x3 ;  /* 0x0000002508007c11 */ /* 0x000fe4000f8e18ff */
[----:B------:R-:W-:-:S03]  /*2660*/  SHF.L.U32 R4, R9, 0x1f, RZ ;  /* 0x0000001f09047819 */ /* 0x000fc600000006ff */
[----:B------:R-:W-:Y:S01]  /*2670*/  VIADD R5, R0, 0x100 ;  /* 0x0000010000057836 */ /* 0x000fe20000000000 */
[----:B------:R-:W1:Y:S02]  /*2680*/  SYNCS.PHASECHK.TRANS64.TRYWAIT P0, [R0+URZ+0xf0], R4 ;  /* 0x0000f004000075a7 */ /* 0x000e6400080011ff */
[----:B-1----:R-:W-:Y:S05]  /*2690*/  @!P0 BRA `(.L_x_42) ;  /* 0x0000005000208947 */ /* 0x002fea0003800000 */
.L_x_128:
[----:B------:R-:W-:Y:S01]  /*26a0*/  ULEA UR5, UR6, UR37, 0x3 ;  /* 0x0000002506057291 */ /* 0x000fe2000f8e18ff */
[----:B-1----:R-:W-:Y:S01]  /*26b0*/  PRMT R0, RZ, 0x654, R5 ;  /* 0x00000654ff007816 */ /* 0x002fe20000000005 */
[----:B------:R-:W-:Y:S01]  /*26c0*/  @!P2 IMAD.MOV.U32 R4, RZ, RZ, 0x10 ;  /* 0x00000010ff04a424 */ /* 0x000fe200078e00ff */
[----:B------:R-:W-:Y:S01]  /*26d0*/  SHF.L.U32 R5, R12, 0x1f, RZ ;  /* 0x0000001f0c057819 */ /* 0x000fe200000006ff */
[----:B------:R-:W-:Y:S01]  /*26e0*/  UIADD3 UR4, UPT, UPT, UR5, 0x90, URZ ;  /* 0x0000009005047890 */ /* 0x000fe2000fffe0ff */
[----:B------:R1:W-:Y:S05]  /*26f0*/  SYNCS.ARRIVE.TRANS64.RED.A1T0 RZ, [R0+URZ], RZ ;  /* 0x000000ff00ff79a7 */ /* 0x0003ea00081004ff */
[----:B------:R-:W-:Y:S01]  /*2700*/  IMAD.U32 R6, RZ, RZ, UR4 ;  /* 0x00000004ff067e24 */ /* 0x000fe2000f8e00ff */
[----:B------:R-:W2:Y:S04]  /*2710*/  SYNCS.PHASECHK.TRANS64.TRYWAIT P0, [UR5+0xa0], R5 ;  /* 0x0000a005ff0075a7 */ /* 0x000ea80008001105 */
[----:B------:R-:W-:Y:S01]  /*2720*/  PRMT R6, R2, 0x654, R6 ;  /* 0x0000065402067816 */ /* 0x000fe20000000006 */
[----:B-12---:R-:W-:Y:S06]  /*2730*/  @!P0 BRA `(.L_x_43) ;  /* 0x00000050000c8947 */ /* 0x006fec0003800000 */
.L_x_130:
[----:B------:R-:W-:Y:S01]  /*2740*/  ULEA UR4, UR6, UR37, 0x4 ;  /* 0x0000002506047291 */ /* 0x000fe2000f8e20ff */
[----:B------:R-:W-:Y:S01]  /*2750*/  SEL R3, R6, R3, !P2 ;  /* 0x0000000306037207 */ /* 0x000fe20005000000 */
[----:B------:R-:W-:Y:S01]  /*2760*/  UIADD3 UR5, UPT, UPT, UR5, 0x90, URZ ;  /* 0x0000009005057890 */ /* 0x000fe2000fffe0ff */
[----:B-1----:R-:W-:Y:S01]  /*2770*/  LEA R0, R11, UR37, 0x3 ;  /* 0x000000250b007c11 */ /* 0x002fe2000f8e18ff */
[----:B------:R-:W-:Y:S01]  /*2780*/  UIADD3 UR4, UPT, UPT, UR4, 0x120, URZ ;  /* 0x0000012004047890 */ /* 0x000fe2000fffe0ff */
[----:B------:R1:W-:Y:S01]  /*2790*/  @!P2 SYNCS.ARRIVE.TRANS64.RED RZ, [R3+URZ], R4 ;  /* 0x0000000403ffa9a7 */ /* 0x0003e200080004ff */
[----:B------:R-:W-:Y:S01]  /*27a0*/  UIADD3 UR6, UPT, UPT, UR6, 0x1, URZ ;  /* 0x0000000106067890 */ /* 0x000fe2000fffe0ff */
[----:B------:R-:W-:-:S03]  /*27b0*/  VIADD R8, R8, 0x1 ;  /* 0x0000000108087836 */ /* 0x000fc60000000000 */
[----:B------:R-:W-:Y:S02]  /*27c0*/  UISETP.NE.AND UP0, UPT, UR6, 0x2, UPT ;  /* 0x000000020600788c */ /* 0x000fe4000bf05270 */
[----:B------:R-:W-:Y:S01]  /*27d0*/  ISETP.NE.AND P0, PT, R8, 0x2, PT ;  /* 0x000000020800780c */ /* 0x000fe20003f05270 */
[----:B------:R-:W-:Y:S06]  /*27e0*/  UGETNEXTWORKID.BROADCAST [UR4], [UR5] ;  /* 0x00000000040073ca */ /* 0x000fec0008000100 */
[----:B------:R-:W-:Y:S02]  /*27f0*/  USEL UR4, URZ, 0x1, UP0 ;  /* 0x00000001ff047887 */ /* 0x000fe40008000000 */
[----:B------:R-:W-:-:S04]  /*2800*/  USEL UR6, UR6, URZ, UP0 ;  /* 0x000000ff06067287 */ /* 0x000fc80008000000 */
[----:B------:R-:W-:Y:S02]  /*2810*/  LOP3.LUT R12, R12, UR4, RZ, 0x3c, !PT ;  /* 0x000000040c0c7c12 */ /* 0x000fe4000f8e3cff */
[----:B-1----:R-:W-:-:S04]  /*2820*/  SHF.L.U32 R4, R10, 0x1f, RZ ;  /* 0x0000001f0a047819 */ /* 0x002fc800000006ff */
[----:B------:R-:W1:Y:S02]  /*2830*/  SYNCS.PHASECHK.TRANS64.TRYWAIT P1, [R0+URZ+0x90], R4 ;  /* 0x00009004000075a7 */ /* 0x000e6400080211ff */
[----:B-1----:R-:W-:Y:S05]  /*2840*/  @!P1 BRA `(.L_x_44) ;  /* 0x0000004c00e09947 */ /* 0x002fea0003800000 */
.L_x_131:
[C---:B-1----:R-:W-:Y:S01]  /*2850*/  LEA R4, R11.reuse, UR37, 0x4 ;  /* 0x000000250b047c11 */ /* 0x042fe2000f8e20ff */
[----:B------:R-:W-:Y:S01]  /*2860*/  VIADD R0, R0, 0xa0 ;  /* 0x000000a000007836 */ /* 0x000fe20000000000 */
[----:B------:R-:W-:Y:S01]  /*2870*/  SEL R8, R8, RZ, P0 ;  /* 0x000000ff08087207 */ /* 0x000fe20000000000 */
[----:B------:R-:W-:-:S03]  /*2880*/  VIADD R11, R11, 0x1 ;  /* 0x000000010b0b7836 */ /* 0x000fc60000000000 */
[----:B------:R-:W1:Y:S01]  /*2890*/  LDS.128 R4, [R4+0x120] ;  /* 0x0001200004047984 */ /* 0x000e620000000c00 */
[----:B------:R-:W-:Y:S02]  /*28a0*/  PRMT R0, RZ, 0x654, R0 ;  /* 0x00000654ff007816 */ /* 0x000fe40000000000 */
[C---:B------:R-:W-:Y:S01]  /*28b0*/  ISETP.NE.AND P1, PT, R11.reuse, 0x2, PT ;  /* 0x000000020b00780c */ /* 0x040fe20003f25270 */
[----:B------:R-:W-:Y:S01]  /*28c0*/  @!PT LDS RZ, [RZ] ;  /* 0x00000000fffff984 */ /* 0x000fe20000000800 */
[----:B------:R-:W-:Y:S01]  /*28d0*/  @!PT LDS RZ, [RZ] ;  /* 0x00000000fffff984 */ /* 0x000fe20000000800 */
[----:B------:R-:W-:Y:S01]  /*28e0*/  @!PT LDS RZ, [RZ] ;  /* 0x00000000fffff984 */ /* 0x000fe20000000800 */
[----:B------:R-:W-:Y:S01]  /*28f0*/  @!PT LDS RZ, [RZ] ;  /* 0x00000000fffff984 */ /* 0x000fe20000000800 */
[----:B------:R2:W-:Y:S06]  /*2900*/  MEMBAR.ALL.CTA ;  /* 0x0000000000007992 */ /* 0x0005ec0000008000 */
[----:B--2---:R-:W2:Y:S01]  /*2910*/  FENCE.VIEW.ASYNC.S ;  /* 0x00000000000073c6 */ /* 0x004ea20000000000 */
[----:B------:R-:W-:Y:S01]  /*2920*/  SEL R11, R11, RZ, P1 ;  /* 0x000000ff0b0b7207 */ /* 0x000fe20000800000 */
[----:B--2---:R2:W-:Y:S01]  /*2930*/  SYNCS.ARRIVE.TRANS64.RED.A1T0 RZ, [R0+URZ], RZ ;  /* 0x000000ff00ff79a7 */ /* 0x0045e200081004ff */
[----:B-1----:R-:W-:-:S02]  /*2940*/  LOP3.LUT P3, RZ, R6, 0x1, RZ, 0xc0, !PT ;  /* 0x0000000106ff7812 */ /* 0x002fc4000786c0ff */
[----:B------:R-:W-:-:S04]  /*2950*/  SEL R4, RZ, 0x1, P1 ;  /* 0x00000001ff047807 */ /* 0x000fc80000800000 */
[----:B------:R-:W-:Y:S02]  /*2960*/  LOP3.LUT R10, R10, R4, RZ, 0x3c, !PT ;  /* 0x000000040a0a7212 */ /* 0x000fe400078e3cff */
[----:B--2---:R-:W-:-:S04]  /*2970*/  SEL R0, RZ, 0x1, P0 ;  /* 0x00000001ff007807 */ /* 0x004fc80000000000 */
[----:B------:R-:W-:Y:S01]  /*2980*/  LOP3.LUT R9, R9, R0, RZ, 0x3c, !PT ;  /* 0x0000000009097212 */ /* 0x000fe200078e3cff */
[----:B------:R-:W-:Y:S06]  /*2990*/  @P3 BRA `(.L_x_45) ;  /* 0xfffffffc002c3947 */ /* 0x000fec000383ffff */
[----:B------:R-:W-:Y:S01]  /*29a0*/  ULEA UR5, UR6, UR37, 0x3 ;  /* 0x0000002506057291 */ /* 0x000fe2000f8e18ff */
[----:B------:R-:W-:-:S08]  /*29b0*/  SHF.L.U32 R2, R12, 0x1f, RZ ;  /* 0x0000001f0c027819 */ /* 0x000fd000000006ff */
[----:B------:R-:W1:Y:S02]  /*29c0*/  SYNCS.PHASECHK.TRANS64 P0, [UR5+0xa0], R2 ;  /* 0x0000a002ff0075a7 */ /* 0x000e640008001005 */
[----:B-1----:R-:W-:Y:S05]  /*29d0*/  @P0 BRA `(.L_x_46) ;  /* 0x0000000000080947 */ /* 0x002fea0003800000 */
[----:B------:R-:W1:Y:S02]  /*29e0*/  SYNCS.PHASECHK.TRANS64.TRYWAIT P0, [UR5+0xa0], R2 ;  /* 0x0000a002ff0075a7 */ /* 0x000e640008001105 */
[----:B-1----:R-:W-:Y:S05]  /*29f0*/  @!P0 BRA `(.L_x_47) ;  /* 0x0000004c00888947 */ /* 0x002fea0003800000 */
.L_x_46:
[----:B------:R-:W-:-:S04]  /*2a00*/  UIADD3 UR4, UPT, UPT, UR6, 0x1, URZ ;  /* 0x0000000106047890 */ /* 0x000fc8000fffe0ff */
[----:B------:R-:W-:-:S04]  /*2a10*/  UISETP.NE.AND UP0, UPT, UR4, 0x2, UPT ;  /* 0x000000020400788c */ /* 0x000fc8000bf05270 */
[----:B------:R-:W-:Y:S02]  /*2a20*/  USEL UR7, URZ, 0x1, UP0 ;  /* 0x00000001ff077887 */ /* 0x000fe40008000000 */
[----:B------:R-:W-:-:S04]  /*2a30*/  USEL UR4, UR4, URZ, UP0 ;  /* 0x000000ff04047287 */ /* 0x000fc80008000000 */
[----:B------:R-:W-:Y:S01]  /*2a40*/  ULEA UR4, UR4, UR37, 0x3 ;  /* 0x0000002504047291 */ /* 0x000fe2000f8e18ff */
[----:B-1----:R-:W-:-:S04]  /*2a50*/  LOP3.LUT R2, R12, UR7, RZ, 0x3c, !PT ;  /* 0x000000070c027c12 */ /* 0x002fc8000f8e3cff */
[----:B------:R-:W-:-:S04]  /*2a60*/  SHF.L.U32 R0, R2, 0x1f, RZ ;  /* 0x0000001f02007819 */ /* 0x000fc800000006ff */
[----:B------:R-:W1:Y:S02]  /*2a70*/  SYNCS.PHASECHK.TRANS64 P0, [UR4+0xa0], R0 ;  /* 0x0000a000ff0075a7 */ /* 0x000e640008001004 */
[----:B-1----:R-:W-:Y:S05]  /*2a80*/  @P0 EXIT ;  /* 0x000000000000094d */ /* 0x002fea0003800000 */
[----:B------:R-:W-:Y:S02]  /*2a90*/  SHF.L.U32 R2, R2, 0x1f, RZ ;  /* 0x0000001f02027819 */ /* 0x000fe400000006ff */
[----:B------:R-:W-:-:S07]  /*2aa0*/  MOV R0, UR4 ;  /* 0x0000000400007c02 */ /* 0x000fce0008000f00 */
.L_x_48:
[----:B-1----:R1:W2:Y:S02]  /*2ab0*/  SYNCS.PHASECHK.TRANS64.TRYWAIT P0, [R0+URZ+0xa0], R2 ;  /* 0x0000a002000075a7 */ /* 0x0022a400080011ff */
[----:B--2---:R-:W-:Y:S05]  /*2ac0*/  @!P0 NANOSLEEP.SYNCS 0x989680 ;  /* 0x009896800000895d */ /* 0x004fea0003900000 */
[----:B------:R-:W2:Y:S02]  /*2ad0*/  @!P0 SYNCS.PHASECHK.TRANS64 P0, [R0+URZ+0xa0], R2 ;  /* 0x0000a002000085a7 */ /* 0x000ea400080010ff */
[----:B--2---:R-:W-:Y:S05]  /*2ae0*/  @P0 EXIT ;  /* 0x000000000000094d */ /* 0x004fea0003800000 */
[----:B------:R-:W-:Y:S05]  /*2af0*/  BRA `(.L_x_48) ;  /* 0xfffffffc00ec7947 */ /* 0x000fea000383ffff */
.L_x_41:
[----:B------:R-:W-:-:S09]  /*2b00*/  UISETP.NE.AND UP1, UPT, UR8, URZ, UPT ;  /* 0x000000ff0800728c */ /* 0x000fd2000bf25270 */
[----:B------:R-:W-:Y:S05]  /*2b10*/  BRA.U UP1, `(.L_x_49) ;  /* 0x0000000d017c7547 */ /* 0x000fea000b800000 */
[----:B------:R-:W-:Y:S01]  /*2b20*/  UMOV UR4, 0x40 ;  /* 0x0000004000047882 */ /* 0x000fe20000000000 */
[----:B------:R-:W-:Y:S01]  /*2b30*/  NOP ;  /* 0x0000000000007918 */ /* 0x000fe20000000000 */
[----:B------:R-:W-:Y:S01]  /*2b40*/  ULEA UR4, UR37, UR4, 0x18 ;  /* 0x0000000425047291 */ /* 0x000fe2000f8ec0ff */
[----:B------:R-:W-:Y:S02]  /*2b50*/  UMOV UR5, 0x400 ;  /* 0x0000040000057882 */ /* 0x000fe40000000000 */
[----:B------:R-:W-:-:S06]  /*2b60*/  ULEA UR37, UR37, UR5, 0x18 ;  /* 0x0000000525257291 */ /* 0x000fcc000f8ec0ff */
[----:B------:R-:W1:Y:S02]  /*2b70*/  LDS.U8 R0, [UR4+0x1c] ;  /* 0x00001c04ff007984 */ /* 0x000e640008000000 */
[----:B-1----:R-:W-:-:S13]  /*2b80*/  ISETP.NE.AND P0, PT, R0, RZ, PT ;  /* 0x000000ff0000720c */ /* 0x002fda0003f05270 */
[----:B------:R-:W-:Y:S05]  /*2b90*/  @P0 BRA `(.L_x_50) ;  /* 0x0000000000580947 */ /* 0x000fea0003800000 */
[----:B------:R-:W-:-:S13]  /*2ba0*/  ELECT P0, URZ, PT ;  /* 0x0000000000ff782f */ /* 0x000fda0003800000 */
[----:B------:R-:W-:Y:S05]  /*2bb0*/  @!P0 BRA `(.L_x_51) ;  /* 0x0000000000608947 */ /* 0x000fea0003800000 */
[----:B------:R-:W-:Y:S01]  /*2bc0*/  UMOV UR5, 0x10 ;  /* 0x0000001000057882 */ /* 0x000fe20000000000 */
[----:B------:R-:W-:Y:S01]  /*2bd0*/  HFMA2 R0, -RZ, RZ, 0, 5.9604644775390625e-08 ;  /* 0x00000001ff007431 */ /* 0x000fe200000001ff */
[----:B------:R-:W-:-:S03]  /*2be0*/  MOV R2, 0xffff ;  /* 0x0000ffff00027802 */ /* 0x000fc60000000f00 */
[----:B------:R-:W-:Y:S04]  /*2bf0*/  DEPBAR.LE SB1, 0x36 ;  /* 0x00009d800000791a */ /* 0x000fe80000000000 */
[----:B------:R-:W1:Y:S02]  /*2c00*/  UTCATOMSWS.FIND_AND_SET.ALIGN UP0, UR5, UR5 ;  /* 0x00000005000575e3 */ /* 0x000e640008000800 */
[----:B-1----:R-:W-:Y:S01]  /*2c10*/  MOV R3, UR5 ;  /* 0x0000000500037c02 */ /* 0x002fe20008000f00 */
[----:B------:R-:W-:Y:S06]  /*2c20*/  BRA.U UP0, `(.L_x_52) ;  /* 0x0000000100187547 */ /* 0x000fec000b800000 */
.L_x_53:
[----:B------:R-:W-:Y:S05]  /*2c30*/  NANOSLEEP 0x64 ;  /* 0x000000640000795d */ /* 0x000fea0003800000 */
[----:B------:R-:W-:-:S05]  /*2c40*/  UMOV UR5, 0x10 ;  /* 0x0000001000057882 */ /* 0x000fca0000000000 */
[----:B------:R-:W-:Y:S04]  /*2c50*/  DEPBAR.LE SB1, 0x36 ;  /* 0x00009d800000791a */ /* 0x000fe80000000000 */
[----:B------:R-:W1:Y:S02]  /*2c60*/  UTCATOMSWS.FIND_AND_SET.ALIGN UP0, UR5, UR5 ;  /* 0x00000005000575e3 */ /* 0x000e640008000800 */
[----:B-1----:R-:W-:Y:S01]  /*2c70*/  MOV R3, UR5 ;  /* 0x0000000500037c02 */ /* 0x002fe20008000f00 */
[----:B------:R-:W-:Y:S05]  /*2c80*/  BRA.U !UP0, `(.L_x_53) ;  /* 0xfffffffd08e87547 */ /* 0x000fea000b83ffff */
.L_x_52:
[-C--:B------:R-:W-:Y:S02]  /*2c90*/  SHF.L.U32 R2, R2, R3.reuse, RZ ;  /* 0x0000000302027219 */ /* 0x080fe400000006ff */
[----:B------:R-:W-:Y:S01]  /*2ca0*/  SHF.L.U32 R0, R0, R3, RZ ;  /* 0x0000000300007219 */ /* 0x000fe200000006ff */
[----:B------:R-:W-:Y:S02]  /*2cb0*/  IMAD.SHL.U32 R3, R3, 0x20, RZ ;  /* 0x0000002003037824 */ /* 0x000fe400078e00ff */
[----:B------:R1:W-:Y:S04]  /*2cc0*/  ATOMS.OR RZ, [UR4+0x14], R2 ;  /* 0x00001402ffff798c */ /* 0x0003e8000b000004 */
[----:B------:R1:W-:Y:S04]  /*2cd0*/  ATOMS.OR RZ, [UR4+0x18], R0 ;  /* 0x00001800ffff798c */ /* 0x0003e8000b000004 */
[----:B------:R1:W-:Y:S01]  /*2ce0*/  STS [UR37+0x140], R3 ;  /* 0x00014003ff007988 */ /* 0x0003e20008000825 */
[----:B------:R-:W-:Y:S05]  /*2cf0*/  BRA `(.L_x_51) ;  /* 0x0000000000107947 */ /* 0x000fea0003800000 */
.L_x_50:
[----:B------:R-:W-:Y:S02]  /*2d00*/  MOV R0, 0xffffffff ;  /* 0xffffffff00007802 */ /* 0x000fe40000000f00 */
[----:B------:R-:W-:-:S03]  /*2d10*/  MOV R2, 0x2d40 ;  /* 0x00002d4000027802 */ /* 0x000fc60000000f00 */
[----:B------:R1:W-:Y:S04]  /*2d20*/  STS [UR37+0x140], R0 ;  /* 0x00014000ff007988 */ /* 0x0003e80008000825 */
[----:B-1-3-5:R-:W-:Y:S05]  /*2d30*/  CALL.REL.NOINC `($__internal_1_$__cuda_sm10x_tcgen05_guardrail_trap_phase_invalid_during_alloc) ;  /* 0x00000050005c7944 */ /* 0x02afea0003c00000 */
.L_x_51:
[----:B------:R-:W-:Y:S05]  /*2d40*/  WARPSYNC.ALL ;  /* 0x0000000000007948 */ /* 0x000fea0003800000 */
[----:B------:R-:W2:Y:S01]  /*2d50*/  S2UR UR6, SR_CgaCtaId ;  /* 0x00000000000679c3 */ /* 0x000ea20000008800 */
[----:B------:R-:W-:Y:S01]  /*2d60*/  UMOV UR4, 0x400 ;  /* 0x0000040000047882 */ /* 0x000fe20000000000 */
[----:B------:R-:W-:-:S06]  /*2d70*/  NOP ;  /* 0x0000000000007918 */ /* 0x000fcc0000000000 */
[----:B------:R-:W-:Y:S06]  /*2d80*/  BAR.ARV 0x6, 0xa0 ;  /* 0x0182800000007b1d */ /* 0x000fec0000002000 */
[----:B------:R-:W4:Y:S01]  /*2d90*/  LDCU UR7, c[0x0][0x38c] ;  /* 0x00007180ff0777ac */ /* 0x000f220008000800 */
[----:B------:R-:W-:Y:S01]  /*2da0*/  IMAD.MOV.U32 R11, RZ, RZ, 0x1 ;  /* 0x00000001ff0b7424 */ /* 0x000fe200078e00ff */
[----:B------:R-:W-:Y:S01]  /*2db0*/  CS2R R8, SRZ ;  /* 0x0000000000087805 */ /* 0x000fe2000001ff00 */
[----:B------:R-:W-:Y:S01]  /*2dc0*/  IMAD.MOV.U32 R10, RZ, RZ, RZ ;  /* 0x000000ffff0a7224 */ /* 0x000fe200078e00ff */
[----:B------:R-:W-:Y:S01]  /*2dd0*/  UMOV UR18, URZ ;  /* 0x000000ff00127c82 */ /* 0x000fe20008000000 */
[----:B------:R-:W-:Y:S01]  /*2de0*/  UMOV UR17, URZ ;  /* 0x000000ff00117c82 */ /* 0x000fe20008000000 */
[----:B------:R-:W-:Y:S01]  /*2df0*/  UMOV UR22, 0x0 ;  /* 0x0000000000167882 */ /* 0x000fe20000000000 */
[----:B------:R-:W-:Y:S01]  /*2e00*/  UMOV UR23, 0x8100490 ;  /* 0x0810049000177882 */ /* 0x000fe20000000000 */
[----:B------:R-:W-:Y:S01]  /*2e10*/  UMOV UR20, 0x0 ;  /* 0x0000000000147882 */ /* 0x000fe20000000000 */
[----:B------:R-:W-:Y:S01]  /*2e20*/  UMOV UR21, 0x8100490 ;  /* 0x0810049000157882 */ /* 0x000fe20000000000 */
[----:B--2---:R-:W-:Y:S01]  /*2e30*/  ULEA UR6, UR6, UR4, 0x18 ;  /* 0x0000000406067291 */ /* 0x004fe2000f8ec0ff */
[----:B------:R-:W2:Y:S03]  /*2e40*/  LDCU UR4, c[0x0][0x38c] ;  /* 0x00007180ff0477ac */ /* 0x000ea60008000800 */
[----:B------:R-:W-:-:S02]  /*2e50*/  UIADD3 UR11, UPT, UPT, UR6, 0x6400, URZ ;  /* 0x00006400060b7890 */ /* 0x000fc4000fffe0ff */
[----:B----4-:R-:W-:-:S03]  /*2e60*/  UIADD3 UR7, UPT, UPT, UR7, 0x1f, URZ ;  /* 0x0000001f07077890 */ /* 0x010fc6000fffe0ff */
[----:B-1----:R-:W1:Y:S01]  /*2e70*/  LDS R0, [UR6+0x140] ;  /* 0x00014006ff007984 */ /* 0x002e620008000800 */
[----:B------:R-:W-:Y:S02]  /*2e80*/  UIADD3 UR12, UPT, UPT, UR6, 0x10400, URZ ;  /* 0x00010400060c7890 */ /* 0x000fe4000fffe0ff */
[----:B------:R-:W-:Y:S02]  /*2e90*/  USHF.R.S32.HI UR5, URZ, 0x1f, UR7 ;  /* 0x0000001fff057899 */ /* 0x000fe40008011407 */
[----:B------:R-:W-:Y:S02]  /*2ea0*/  USHF.R.U32.HI UR11, URZ, 0x4, UR11 ;  /* 0x00000004ff0b7899 */ /* 0x000fe4000801160b */
[----:B------:R-:W-:Y:S02]  /*2eb0*/  ULEA.HI UR5, UR5, UR7, URZ, 0x5 ;  /* 0x0000000705057291 */ /* 0x000fe4000f8f28ff */
[----:B------:R-:W-:Y:S02]  /*2ec0*/  USHF.R.U32.HI UR12, URZ, 0x4, UR12 ;  /* 0x00000004ff0c7899 */ /* 0x000fe4000801160c */
[----:B------:R-:W-:-:S02]  /*2ed0*/  USHF.R.S32.HI UR5, URZ, 0x5, UR5 ;  /* 0x00000005ff057899 */ /* 0x000fc40008011405 */
[----:B------:R-:W-:Y:S02]  /*2ee0*/  ULOP3.LUT UR11, UR11, 0x3fff, URZ, 0xc0, !UPT ;  /* 0x00003fff0b0b7892 */ /* 0x000fe4000f8ec0ff */
[----:B------:R-:W-:Y:S02]  /*2ef0*/  UISETP.LT.AND UP0, UPT, UR5, 0x1, UPT ;  /* 0x000000010500788c */ /* 0x000fe4000bf01270 */
[----:B------:R-:W-:Y:S02]  /*2f00*/  ULOP3.LUT UR12, UR12, 0x3fff, URZ, 0xc0, !UPT ;  /* 0x00003fff0c0c7892 */ /* 0x000fe4000f8ec0ff */
[----:B------:R-:W-:Y:S02]  /*2f10*/  USEL UR10, UR5, 0x1, !UP0 ;  /* 0x00000001050a7887 */ /* 0x000fe4000c000000 */
[----:B------:R-:W-:Y:S02]  /*2f20*/  ULOP3.LUT UR11, UR11, 0x10000, URZ, 0xfc, !UPT ;  /* 0x000100000b0b7892 */ /* 0x000fe4000f8efcff */
[----:B------:R-:W-:-:S02]  /*2f30*/  ULOP3.LUT UR12, UR12, 0x10000, URZ, 0xfc, !UPT ;  /* 0x000100000c0c7892 */ /* 0x000fc4000f8efcff */
[----:B------:R-:W-:Y:S02]  /*2f40*/  UIADD3 UR10, UPT, UPT, -UR10, URZ, URZ ;  /* 0x000000ff0a0a7290 */ /* 0x000fe4000fffe1ff */
[----:B--2---:R-:W-:Y:S01]  /*2f50*/  UISETP.GE.AND UP3, UPT, UR4, 0x1, UPT ;  /* 0x000000010400788c */ /* 0x004fe2000bf66270 */
[----:B-1----:R-:W-:-:S15]  /*2f60*/  R2UR UR19, R0 ;  /* 0x00000000001372ca */ /* 0x002fde00000e0000 */
.L_x_60:
[----:B------:R-:W-:Y:S02]  /*2f70*/  LEA R0, R10, UR6, 0x3 ;  /* 0x000000060a007c11 */ /* 0x000fe4000f8e18ff */
[----:B------:R-:W-:Y:S02]  /*2f80*/  SHF.L.U32 R2, R9, 0x1f, RZ ;  /* 0x0000001f09027819 */ /* 0x000fe400000006ff */
[----:B------:R-:W-:Y:S01]  /*2f90*/  PLOP3.LUT P0, PT, PT, PT, UP3, 0x80, 0x8 ;  /* 0x000000000008781c */ /* 0x000fe20003f0f038 */
[----:B------:R-:W-:Y:S01]  /*2fa0*/  VIADD R3, R0, 0xa0 ;  /* 0x000000a000037836 */ /* 0x000fe20000000000 */
[----:B-1----:R-:W1:Y:S02]  /*2fb0*/  SYNCS.PHASECHK.TRANS64.TRYWAIT P1, [R0+URZ+0x90], R2 ;  /* 0x00009002000075a7 */ /* 0x002e6400080211ff */
[----:B-1--4-:R-:W-:Y:S09]  /*2fc0*/  @!P1 BRA `(.L_x_54) ;  /* 0x00000048002c9947 */ /* 0x012ff20003800000 */
.L_x_133:
[----:B------:R-:W-:Y:S01]  /*2fd0*/  LEA R4, R10, UR6, 0x4 ;  /* 0x000000060a047c11 */ /* 0x000fe2000f8e20ff */
[----:B------:R-:W-:Y:S01]  /*2fe0*/  @UP3 ULEA UR4, UR17, UR6, 0x3 ;  /* 0x0000000611043291 */ /* 0x000fe2000f8e18ff */
[----:B------:R-:W-:Y:S01]  /*2ff0*/  PLOP3.LUT P2, PT, PT, PT, PT, 0x80, 0x8 ;  /* 0x000000000008781c */ /* 0x000fe20003f4f070 */
[----:B------:R-:W-:Y:S01]  /*3000*/  ULEA UR8, UR18, UR6, 0x3 ;  /* 0x0000000612087291 */ /* 0x000fe2000f8e18ff */
[----:B------:R-:W-:Y:S01]  /*3010*/  PRMT R3, RZ, 0x654, R3 ;  /* 0x00000654ff037816 */ /* 0x000fe20000000003 */
[----:B------:R-:W-:Y:S01]  /*3020*/  ULEA UR9, UR18, UR19, 0x6 ;  /* 0x0000001312097291 */ /* 0x000fe2000f8e30ff */
[----:B------:R-:W2:Y:S01]  /*3030*/  LDS.128 R4, [R4+0x120] ;  /* 0x0001200004047984 */ /* 0x000ea20000000c00 */
[----:B-1----:R-:W-:Y:S02]  /*3040*/  @P0 SHF.L.U32 R2, R8, 0x1f, RZ ;  /* 0x0000001f08020819 */ /* 0x002fe400000006ff */
[----:B------:R-:W-:Y:S01]  /*3050*/  SHF.L.U32 R0, R11, 0x1f, RZ ;  /* 0x0000001f0b007819 */ /* 0x000fe200000006ff */
[----:B------:R-:W-:Y:S01]  /*3060*/  @!PT LDS RZ, [RZ] ;  /* 0x00000000fffff984 */ /* 0x000fe20000000800 */
[----:B------:R-:W-:Y:S01]  /*3070*/  @!PT LDS RZ, [RZ] ;  /* 0x00000000fffff984 */ /* 0x000fe20000000800 */
[----:B------:R-:W-:Y:S01]  /*3080*/  @!PT LDS RZ, [RZ] ;  /* 0x00000000fffff984 */ /* 0x000fe20000000800 */
[----:B------:R-:W-:Y:S01]  /*3090*/  @!PT LDS RZ, [RZ] ;  /* 0x00000000fffff984 */ /* 0x000fe20000000800 */
[----:B------:R1:W-:Y:S06]  /*30a0*/  MEMBAR.ALL.CTA ;  /* 0x0000000000007992 */ /* 0x0003ec0000008000 */
[----:B-1----:R-:W1:Y:S02]  /*30b0*/  FENCE.VIEW.ASYNC.S ;  /* 0x00000000000073c6 */ /* 0x002e640000000000 */
[----:B-1----:R1:W-:Y:S01]  /*30c0*/  SYNCS.ARRIVE.TRANS64.RED.A1T0 RZ, [R3+URZ], RZ ;  /* 0x000000ff03ff79a7 */ /* 0x0023e200081004ff */
[----:B------:R1:W4:Y:S01]  /*30d0*/  @P0 SYNCS.PHASECHK.TRANS64.TRYWAIT P2, [UR4], R2 ;  /* 0x00000002ff0005a7 */ /* 0x0003220008041104 */
[----:B--2---:R-:W-:Y:S01]  /*30e0*/  LOP3.LUT P1, RZ, R6, 0x1, RZ, 0xc0, !PT ;  /* 0x0000000106ff7812 */ /* 0x004fe2000782c0ff */
[----:B------:R-:W2:Y:S02]  /*30f0*/  SYNCS.PHASECHK.TRANS64.TRYWAIT P0, [UR8+0xd0], R0 ;  /* 0x0000d000ff0075a7 */ /* 0x000ea40008001108 */
[----:B-12-4-:R-:W-:Y:S10]  /*3100*/  @!P0 BRA `(.L_x_55) ;  /* 0x0000004400f08947 */ /* 0x016ff40003800000 */
.L_x_135:
[----:B------:R-:W-:Y:S01]  /*3110*/  IADD3 R10, PT, PT, R10, 0x1, RZ ;  /* 0x000000010a0a7810 */ /* 0x000fe20007ffe0ff */
[----:B------:R-:W-:Y:S06]  /*3120*/  BRA.U !UP3, `(.L_x_56) ;  /* 0x000000010b987547 */ /* 0x000fec000b800000 */
[----:B------:R-:W-:Y:S01]  /*3130*/  UPLOP3.LUT UP4, UPT, UPT, UPT, UPT, 0x40, 0x4 ;  /* 0x000000000004789c */ /* 0x000fe20003f8e870 */
[----:B------:R-:W-:Y:S01]  /*3140*/  UMOV UR16, UR10 ;  /* 0x0000000a00107c82 */ /* 0x000fe20008000000 */
[----:B------:R-:W-:Y:S01]  /*3150*/  UMOV UR15, UR5 ;  /* 0x00000005000f7c82 */ /* 0x000fe20008000000 */
[----:B------:R-:W-:-:S08]  /*3160*/  UMOV UR14, UR17 ;  /* 0x00000011000e7c82 */ /* 0x000fd00008000000 */
.L_x_59:
[----:B------:R-:W-:Y:S02]  /*3170*/  UIADD3 UR16, UPT, UPT, UR16, 0x1, URZ ;  /* 0x0000000110107890 */ /* 0x000fe4000fffe0ff */
[----:B--2---:R-:W-:Y:S02]  /*3180*/  ULEA UR7, UR14, UR6, 0x3 ;  /* 0x000000060e077291 */ /* 0x004fe4000f8e18ff */
[----:B------:R-:W-:Y:S01]  /*3190*/  UISETP.NE.AND UP0, UPT, UR16, URZ, UPT ;  /* 0x000000ff1000728c */ /* 0x000fe2000bf05270 */
[----:B----4-:R-:W-:Y:S10]  /*31a0*/  @P2 BRA `(.L_x_57) ;  /* 0x00000000000c2947 */ /* 0x010ff40003800000 */
[----:B-1----:R-:W-:Y:S04]  /*31b0*/  SHF.L.U32 R2, R8, 0x1f, RZ ;  /* 0x0000001f08027819 */ /* 0x002fe800000006ff */
[----:B------:R-:W1:Y:S02]  /*31c0*/  SYNCS.PHASECHK.TRANS64.TRYWAIT P0, [UR7], R2 ;  /* 0x00000002ff0075a7 */ /* 0x000e640008001107 */
[----:B-1----:R-:W-:Y:S05]  /*31d0*/  @!P0 BRA `(.L_x_58) ;  /* 0x0000004400d48947 */ /* 0x002fea0003800000 */
.L_x_57:
[----:B------:R-:W-:Y:S01]  /*31e0*/  UISETP.NE.AND UP1, UPT, UR15, 0x1, UPT ;  /* 0x000000010f00788c */ /* 0x000fe2000bf25270 */
[----:B------:R-:W-:Y:S01]  /*31f0*/  PLOP3.LUT P2, PT, PT, PT, PT, 0x80, 0x8 ;  /* 0x000000000008781c */ /* 0x000fe20003f4f070 */
[----:B------:R-:W-:Y:S02]  /*3200*/  UIADD3 UR17, UPT, UPT, UR14, 0x1, URZ ;  /* 0x000000010e117890 */ /* 0x000fe4000fffe0ff */
[----:B------:R-:W-:Y:S02]  /*3210*/  ULEA UR24, UR14, UR12, 0x8 ;  /* 0x0000000c0e187291 */ /* 0x000fe4000f8e40ff */
[----:B------:R-:W-:Y:S01]  /*3220*/  UISETP.NE.AND UP2, UPT, UR17, 0x5, UPT ;  /* 0x000000051100788c */ /* 0x000fe2000bf45270 */
[----:B------:R-:W-:Y:S01]  /*3230*/  PLOP3.LUT P0, PT, PT, PT, UP1, 0x80, 0x8 ;  /* 0x000000000008781c */ /* 0x000fe20003f0f018 */
[----:B------:R-:W-:Y:S02]  /*3240*/  ULEA UR26, UR14, UR11, 0x9 ;  /* 0x0000000b0e1a7291 */ /* 0x000fe4000f8e48ff */
[----:B------:R-:W-:Y:S02]  /*3250*/  USEL UR13, URZ, 0x1, UP2 ;  /* 0x00000001ff0d7887 */ /* 0x000fe40009000000 */
[----:B------:R-:W-:Y:S02]  /*3260*/  USEL UR17, UR17, URZ, UP2 ;  /* 0x000000ff11117287 */ /* 0x000fe40009000000 */
[----:B------:R-:W-:Y:S02]  /*3270*/  UIADD3 UR30, UPT, UPT, UR24, 0x2, URZ ;  /* 0x00000002181e7890 */ /* 0x000fe4000fffe0ff */
[----:B------:R-:W-:Y:S01]  /*3280*/  @UP1 ULEA UR4, UR17, UR6, 0x3 ;  /* 0x0000000611041291 */ /* 0x000fe2000f8e18ff */
[----:B------:R-:W-:Y:S01]  /*3290*/  LOP3.LUT R8, R8, UR13, RZ, 0x3c, !PT ;  /* 0x0000000d08087c12 */ /* 0x000fe2000f8e3cff */
[----:B------:R-:W-:Y:S02]  /*32a0*/  UIADD3 UR28, UPT, UPT, UR26, 0x2, URZ ;  /* 0x000000021a1c7890 */ /* 0x000fe4000fffe0ff */
[----:B------:R-:W-:Y:S01]  /*32b0*/  UIADD3 UR7, UPT, UPT, UR7, 0x28, URZ ;  /* 0x0000002807077890 */ /* 0x000fe2000fffe0ff */
[----:B-1----:R-:W-:Y:S01]  /*32c0*/  @P0 SHF.L.U32 R0, R8, 0x1f, RZ ;  /* 0x0000001f08000819 */ /* 0x002fe200000006ff */
[----:B------:R-:W-:Y:S01]  /*32d0*/  UMOV UR25, 0x80004020 ;  /* 0x8000402000197882 */ /* 0x000fe20000000000 */
[----:B------:R-:W-:Y:S01]  /*32e0*/  UMOV UR27, 0x80004020 ;  /* 0x80004020001b7882 */ /* 0x000fe20000000000 */
[----:B------:R-:W-:Y:S01]  /*32f0*/  UMOV UR31, 0x80004020 ;  /* 0x80004020001f7882 */ /* 0x000fe20000000000 */
[----:B------:R2:W4:Y:S01]  /*3300*/  @P0 SYNCS.PHASECHK.TRANS64.TRYWAIT P2, [UR4], R0 ;  /* 0x00000000ff0005a7 */ /* 0x0005220008041104 */
[----:B------:R-:W-:Y:S01]  /*3310*/  UIADD3 UR15, UPT, UPT, UR15, -0x1, URZ ;  /* 0xffffffff0f0f7890 */ /* 0x000fe2000fffe0ff */
[----:B------:R2:W-:Y:S01]  /*3320*/  UTCHMMA gdesc[UR26], gdesc[UR24], tmem[UR9], tmem[UR22], idesc[UR23], UP4 ;  /* 0x00ff16181a0075ea */ /* 0x0005e2000a000009 */
[----:B------:R-:W-:Y:S01]  /*3330*/  UPLOP3.LUT UP4, UPT, UPT, UPT, UPT, 0x80, 0x8 ;  /* 0x000000000008789c */ /* 0x000fe20003f8f070 */
[----:B------:R-:W-:Y:S01]  /*3340*/  UMOV UR29, 0x80004020 ;  /* 0x80004020001d7882 */ /* 0x000fe20000000000 */
[----:B------:R-:W-:Y:S01]  /*3350*/  UMOV UR14, UR17 ;  /* 0x00000011000e7c82 */ /* 0x000fe20008000000 */
[----:B------:R2:W-:Y:S01]  /*3360*/  UTCHMMA gdesc[UR28], gdesc[UR30], tmem[UR9], tmem[UR20], idesc[UR21], UPT ;  /* 0x00ff141e1c0075ea */ /* 0x0005e2000b800009 */
[----:B------:R2:W-:Y:S01]  /*3370*/  UTCBAR [UR7], URZ ;  /* 0x000000ff070073e9 */ /* 0x0005e200080000ff */
[----:B------:R-:W-:Y:S06]  /*3380*/  BRA.U UP0, `(.L_x_59) ;  /* 0xfffffffd00787547 */ /* 0x000fec000b83ffff */
.L_x_56:
[----:B------:R-:W-:Y:S01]  /*3390*/  UIADD3 UR18, UPT, UPT, UR18, 0x1, URZ ;  /* 0x0000000112127890 */ /* 0x000fe2000fffe0ff */
[C---:B------:R-:W-:Y:S01]  /*33a0*/  ISETP.NE.AND P0, PT, R10.reuse, 0x2, PT ;  /* 0x000000020a00780c */ /* 0x040fe20003f05270 */
[----:B------:R-:W-:Y:S02]  /*33b0*/  UIADD3 UR8, UPT, UPT, UR8, 0xb0, URZ ;  /* 0x000000b008087890 */ /* 0x000fe4000fffe0ff */
[----:B------:R-:W-:Y:S01]  /*33c0*/  UISETP.NE.AND UP0, UPT, UR18, 0x4, UPT ;  /* 0x000000041200788c */ /* 0x000fe2000bf05270 */
[----:B-12---:R-:W-:Y:S02]  /*33d0*/  SEL R0, RZ, 0x1, P0 ;  /* 0x00000001ff007807 */ /* 0x006fe40000000000 */
[----:B------:R-:W-:Y:S01]  /*33e0*/  SEL R10, R10, RZ, P0 ;  /* 0x000000ff0a0a7207 */ /* 0x000fe20000000000 */
[----:B------:R-:W-:Y:S01]  /*33f0*/  USEL UR4, URZ, 0x1, UP0 ;  /* 0x00000001ff047887 */ /* 0x000fe20008000000 */
[----:B------:R-:W-:Y:S01]  /*3400*/  LOP3.LUT R9, R9, R0, RZ, 0x3c, !PT ;  /* 0x0000000009097212 */ /* 0x000fe200078e3cff */
[----:B------:R-:W-:Y:S01]  /*3410*/  USEL UR18, UR18, URZ, UP0 ;  /* 0x000000ff12127287 */ /* 0x000fe20008000000 */
[----:B------:R1:W-:Y:S03]  /*3420*/  UTCBAR [UR8], URZ ;  /* 0x000000ff080073e9 */ /* 0x0003e600080000ff */
[----:B------:R-:W-:Y:S01]  /*3430*/  LOP3.LUT R11, R11, UR4, RZ, 0x3c, !PT ;  /* 0x000000040b0b7c12 */ /* 0x000fe2000f8e3cff */
[----:B------:R-:W-:Y:S07]  /*3440*/  @P1 BRA `(.L_x_60) ;  /* 0xfffffff800c81947 */ /* 0x000fee000383ffff */
[----:B------:R-:W2:Y:S01]  /*3450*/  S2UR UR4, SR_CgaCtaId ;  /* 0x00000000000479c3 */ /* 0x000ea20000008800 */
[----:B------:R-:W-:Y:S01]  /*3460*/  ELECT P0, URZ, PT ;  /* 0x0000000000ff782f */ /* 0x000fe20003800000 */
[----:B------:R-:W-:Y:S01]  /*3470*/  IMAD.MOV.U32 R0, RZ, RZ, 0x1 ;  /* 0x00000001ff007424 */ /* 0x000fe200078e00ff */
[----:B------:R-:W-:Y:S01]  /*3480*/  UIADD3 UR6, UPT, UPT, UR6, 0xd0, URZ ;  /* 0x000000d006067890 */ /* 0x000fe2000fffe0ff */
[----:B------:R-:W-:Y:S01]  /*3490*/  SHF.L.U32 R2, R11, 0x1f, RZ ;  /* 0x0000001f0b027819 */ /* 0x000fe200000006ff */
[----:B------:R-:W-:-:S03]  /*34a0*/  UMOV UR5, 0x40 ;  /* 0x0000004000057882 */ /* 0x000fc60000000000 */
[----:B------:R-:W-:Y:S01]  /*34b0*/  UVIRTCOUNT.DEALLOC.SMPOOL 0x80 ;  /* 0x000000800000784c */ /* 0x000fe20000000000 */
[----:B--2---:R-:W-:Y:S02]  /*34c0*/  ULEA UR4, UR4, UR5, 0x18 ;  /* 0x0000000504047291 */ /* 0x004fe4000f8ec0ff */
[----:B------:R-:W-:-:S07]  /*34d0*/  ULEA UR5, UR18, UR6, 0x3 ;  /* 0x0000000612057291 */ /* 0x000fce000f8e18ff */
[----:B------:R2:W-:Y:S02]  /*34e0*/  @P0 STS.U8 [UR4+0x1c], R0 ;  /* 0x00001c00ff000988 */ /* 0x0005e40008000004 */
[----:B------:R-:W3:Y:S02]  /*34f0*/  SYNCS.PHASECHK.TRANS64.TRYWAIT P0, [UR5], R2 ;  /* 0x00000002ff0075a7 */ /* 0x000ee40008001105 */
[----:B--23--:R-:W-:Y:S05]  /*3500*/  @!P0 BRA `(.L_x_61) ;  /* 0x0000004400208947 */ /* 0x00cfea0003800000 */
.L_x_138:
[----:B------:R-:W-:-:S04]  /*3510*/  UIADD3 UR7, UPT, UPT, UR18, 0x1, URZ ;  /* 0x0000000112077890 */ /* 0x000fc8000fffe0ff */
[----:B------:R-:W-:-:S04]  /*3520*/  UISETP.NE.AND UP0, UPT, UR7, 0x4, UPT ;  /* 0x000000040700788c */ /* 0x000fc8000bf05270 */
[----:B-1----:R-:W-:Y:S02]  /*3530*/  USEL UR8, URZ, 0x1, UP0 ;  /* 0x00000001ff087887 */ /* 0x002fe40008000000 */
[----:B------:R-:W-:-:S04]  /*3540*/  USEL UR7, UR7, URZ, UP0 ;  /* 0x000000ff07077287 */ /* 0x000fc80008000000 */
[----:B------:R-:W-:Y:S01]  /*3550*/  ULEA UR5, UR7, UR6, 0x3 ;  /* 0x0000000607057291 */ /* 0x000fe2000f8e18ff */
[----:B--2---:R-:W-:-:S04]  /*3560*/  LOP3.LUT R2, R11, UR8, RZ, 0x3c, !PT ;  /* 0x000000080b027c12 */ /* 0x004fc8000f8e3cff */
[----:B------:R-:W-:-:S04]  /*3570*/  SHF.L.U32 R3, R2, 0x1f, RZ ;  /* 0x0000001f02037819 */ /* 0x000fc800000006ff */
[----:B------:R-:W1:Y:S02]  /*3580*/  SYNCS.PHASECHK.TRANS64.TRYWAIT P0, [UR5], R3 ;  /* 0x00000003ff0075a7 */ /* 0x000e640008001105 */
[----:B-1----:R-:W-:Y:S05]  /*3590*/  @!P0 BRA `(.L_x_62) ;  /* 0x0000004400148947 */ /* 0x002fea0003800000 */
.L_x_140:
        /* <DEDUP_REMOVED lines=9> */
.L_x_142:
[----:B------:R-:W-:-:S04]  /*3630*/  UIADD3 UR7, UPT, UPT, UR7, 0x1, URZ ;  /* 0x0000000107077890 */ /* 0x000fc8000fffe0ff */
[----:B------:R-:W-:-:S04]  /*3640*/  UISETP.NE.AND UP0, UPT, UR7, 0x4, UPT ;  /* 0x000000040700788c */ /* 0x000fc8000bf05270 */
[----:B------:R-:W-:Y:S02]  /*3650*/  USEL UR5, URZ, 0x1, UP0 ;  /* 0x00000001ff057887 */ /* 0x000fe40008000000 */
[----:B------:R-:W-:-:S04]  /*3660*/  USEL UR7, UR7, URZ, UP0 ;  /* 0x000000ff07077287 */ /* 0x000fc80008000000 */
[----:B------:R-:W-:Y:S01]  /*3670*/  ULEA UR7, UR7, UR6, 0x3 ;  /* 0x0000000607077291 */ /* 0x000fe2000f8e18ff */
[----:B------:R-:W-:-:S04]  /*3680*/  LOP3.LUT R2, R2, UR5, RZ, 0x3c, !PT ;  /* 0x0000000502027c12 */ /* 0x000fc8000f8e3cff */
[----:B------:R-:W-:-:S04]  /*3690*/  SHF.L.U32 R2, R2, 0x1f, RZ ;  /* 0x0000001f02027819 */ /* 0x000fc800000006ff */
[----:B------:R-:W2:Y:S02]  /*36a0*/  SYNCS.PHASECHK.TRANS64.TRYWAIT P0, [UR7], R2 ;  /* 0x00000002ff0075a7 */ /* 0x000ea40008001107 */
[----:B--2---:R-:W-:Y:S05]  /*36b0*/  @!P0 BRA `(.L_x_64) ;  /* 0x0000004000fc8947 */ /* 0x004fea0003800000 */
.L_x_144:
[----:B------:R-:W-:Y:S01]  /*36c0*/  NOP ;  /* 0x0000000000007918 */ /* 0x000fe20000000000 */
[----:B-1----:R-:W1:Y:S01]  /*36d0*/  LDS R0, [UR4+0x14] ;  /* 0x00001404ff007984 */ /* 0x002e620008000800 */
[----:B------:R-:W-:Y:S01]  /*36e0*/  ULOP3.LUT UR6, UR19, 0xffff, URZ, 0xc0, !UPT ;  /* 0x0000ffff13067892 */ /* 0x000fe2000f8ec0ff */
[----:B------:R-:W-:Y:S01]  /*36f0*/  UMOV UR8, 0xffff ;  /* 0x0000ffff00087882 */ /* 0x000fe20000000000 */
[----:B------:R-:W-:Y:S02]  /*3700*/  UMOV UR5, 0x1 ;  /* 0x0000000100057882 */ /* 0x000fe40000000000 */
[----:B------:R-:W-:-:S04]  /*3710*/  USHF.R.U32.HI UR6, URZ, 0x5, UR6 ;  /* 0x00000005ff067899 */ /* 0x000fc80008011606 */
[----:B------:R-:W-:Y:S02]  /*3720*/  USHF.L.U32 UR8, UR8, UR6, URZ ;  /* 0x0000000608087299 */ /* 0x000fe400080006ff */
[----:B------:R-:W-:-:S04]  /*3730*/  USHF.L.U32 UR5, UR5, UR6, URZ ;  /* 0x0000000605057299 */ /* 0x000fc800080006ff */
[----:B-1----:R-:W-:-:S04]  /*3740*/  LOP3.LUT R0, R0, UR8, RZ, 0xc0, !PT ;  /* 0x0000000800007c12 */ /* 0x002fc8000f8ec0ff */
[----:B------:R-:W-:-:S13]  /*3750*/  ISETP.NE.AND P0, PT, R0, UR8, PT ;  /* 0x0000000800007c0c */ /* 0x000fda000bf05270 */
[----:B------:R-:W-:Y:S05]  /*3760*/  @P0 BRA `(.L_x_65) ;  /* 0x0000000000580947 */ /* 0x000fea0003800000 */
[----:B------:R-:W1:Y:S02]  /*3770*/  LDS R0, [UR4+0x18] ;  /* 0x00001804ff007984 */ /* 0x000e640008000800 */
[----:B-1----:R-:W-:-:S04]  /*3780*/  LOP3.LUT R0, R0, UR5, RZ, 0xc0, !PT ;  /* 0x0000000500007c12 */ /* 0x002fc8000f8ec0ff */
[----:B------:R-:W-:-:S13]  /*3790*/  ISETP.NE.AND P0, PT, R0, UR5, PT ;  /* 0x0000000500007c0c */ /* 0x000fda000bf05270 */
[----:B------:R-:W-:Y:S05]  /*37a0*/  @P0 BRA `(.L_x_66) ;  /* 0x00000000003c0947 */ /* 0x000fea0003800000 */
[----:B------:R-:W1:Y:S01]  /*37b0*/  S2R R2, SR_LANEID ;  /* 0x0000000000027919 */ /* 0x000e620000000000 */
[----:B------:R-:W-:Y:S01]  /*37c0*/  ULOP3.LUT UR8, URZ, UR8, URZ, 0x33, !UPT ;  /* 0x00000008ff087292 */ /* 0x000fe2000f8e33ff */
[----:B------:R-:W-:Y:S02]  /*37d0*/  VOTEU.ANY UR7, UPT, PT ;  /* 0x0000000000077886 */ /* 0x000fe400038e0100 */
[----:B------:R-:W-:-:S03]  /*37e0*/  UFLO.U32 UR7, UR7 ;  /* 0x00000007000772bd */ /* 0x000fc600080e0000 */
[----:B------:R-:W-:-:S04]  /*37f0*/  IMAD.U32 R0, RZ, RZ, UR8 ;  /* 0x00000008ff007e24 */ /* 0x000fc8000f8e00ff */
[----:B------:R2:W3:Y:S02]  /*3800*/  REDUX UR6, R0 ;  /* 0x00000000000673c4 */ /* 0x0004e40000000000 */
[----:B------:R1:W-:Y:S02]  /*3810*/  UTCATOMSWS.AND URZ, UR8 ;  /* 0x0000000800ff79e3 */ /* 0x0003e40008000000 */
[----:B-1----:R-:W-:Y:S02]  /*3820*/  ISETP.EQ.U32.AND P0, PT, R2, UR7, PT ;  /* 0x0000000702007c0c */ /* 0x002fe4000bf02070 */
[----:B--2---:R-:W-:Y:S02]  /*3830*/  LOP3.LUT R0, RZ, UR5, RZ, 0x33, !PT ;  /* 0x00000005ff007c12 */ /* 0x004fe4000f8e33ff */
[----:B---3--:R-:W-:Y:S02]  /*3840*/  MOV R2, UR6 ;  /* 0x0000000600027c02 */ /* 0x008fe40008000f00 */
[----:B------:R-:W1:Y:S07]  /*3850*/  REDUX UR5, R0 ;  /* 0x00000000000573c4 */ /* 0x000e6e0000000000 */
[----:B------:R2:W-:Y:S01]  /*3860*/  @P0 ATOMS.AND RZ, [UR4+0x14], R2 ;  /* 0x00001402ffff098c */ /* 0x0005e2000a800004 */
[----:B-1----:R-:W-:-:S05]  /*3870*/  IMAD.U32 R0, RZ, RZ, UR5 ;  /* 0x00000005ff007e24 */ /* 0x002fca000f8e00ff */
[----:B------:R2:W-:Y:S01]  /*3880*/  @P0 ATOMS.AND RZ, [UR4+0x18], R0 ;  /* 0x00001800ffff098c */ /* 0x0005e2000a800004 */
[----:B------:R-:W-:Y:S05]  /*3890*/  BRA `(.L_x_67) ;  /* 0x0000000000147947 */ /* 0x000fea0003800000 */
.L_x_66:
[----:B------:R-:W-:Y:S02]  /*38a0*/  MOV R2, 0x38c0 ;  /* 0x000038c000027802 */ /* 0x000fe40000000f00 */
[----:B----45:R-:W-:Y:S05]  /*38b0*/  CALL.REL.NOINC `($__internal_0_$__cuda_sm10x_tcgen05_guardrail_trap_col_being_dealloced_not_returned_by_alloc) ;  /* 0x0000004400707944 */ /* 0x030fea0003c00000 */
[----:B------:R-:W-:Y:S05]  /*38c0*/  BRA `(.L_x_67) ;  /* 0x0000000000087947 */ /* 0x000fea0003800000 */
.L_x_65:
[----:B------:R-:W-:Y:S02]  /*38d0*/  MOV R2, 0x38f0 ;  /* 0x000038f000027802 */ /* 0x000fe40000000f00 */
[----:B----45:R-:W-:Y:S05]  /*38e0*/  CALL.REL.NOINC `($__internal_2_$__cuda_sm10x_tcgen05_guardrail_trap_unallocated_columns_being_dealloced) ;  /* 0x00000044007c7944 */ /* 0x030fea0003c00000 */
.L_x_67:
[----:B------:R-:W-:Y:S01]  /*38f0*/  NOP ;  /* 0x0000000000007918 */ /* 0x000fe20000000000 */
[----:B------:R-:W-:Y:S05]  /*3900*/  EXIT ;  /* 0x000000000000794d */ /* 0x000fea0003800000 */
.L_x_49:
[----:B------:R-:W-:-:S09]  /*3910*/  UISETP.NE.OR UP2, UPT, UR8, 0x3, !UP2 ;  /* 0x000000030800788c */ /* 0x000fd2000d745670 */
[----:B------:R-:W-:Y:S05]  /*3920*/  BRA.U UP2, `(.L_x_68) ;  /* 0x0000000d02b07547 */ /* 0x000fea000b800000 */
[----:B------:R-:W1:Y:S01]  /*3930*/  LDC R0, c[0x0][0xb30] ;  /* 0x0002cc00ff007b82 */ /* 0x000e620000000800 */
[----:B------:R-:W2:Y:S01]  /*3940*/  LDCU.64 UR8, c[0x0][0x888] ;  /* 0x00011100ff0877ac */ /* 0x000ea20008000a00 */
[----:B------:R-:W-:Y:S02]  /*3950*/  HFMA2 R27, -RZ, RZ, 0, 0 ;  /* 0x00000000ff1b7431 */ /* 0x000fe400000001ff */
[----:B------:R-:W-:Y:S01]  /*3960*/  IMAD.MOV.U32 R29, RZ, RZ, 0x1 ;  /* 0x00000001ff1d7424 */ /* 0x000fe200078e00ff */
[----:B------:R-:W-:Y:S01]  /*3970*/  MOV R25, 0x2000 ;  /* 0x0000200000197802 */ /* 0x000fe20000000f00 */
[----:B------:R-:W4:Y:S01]  /*3980*/  LDCU.64 UR4, c[0x0][0x890] ;  /* 0x00011200ff0477ac */ /* 0x000f220008000a00 */
[----:B------:R-:W-:Y:S01]  /*3990*/  IMAD.MOV.U32 R28, RZ, RZ, RZ ;  /* 0x000000ffff1c7224 */ /* 0x000fe200078e00ff */
[----:B------:R-:W3:Y:S01]  /*39a0*/  LDC R24, c[0x0][0x370] ;  /* 0x0000dc00ff187b82 */ /* 0x000ee20000000800 */
[----:B------:R-:W-:Y:S01]  /*39b0*/  UMOV UR7, 0x400 ;  /* 0x0000040000077882 */ /* 0x000fe20000000000 */
[----:B------:R-:W-:-:S02]  /*39c0*/  UPLOP3.LUT UP1, UPT, UPT, UPT, UPT, 0x40, 0x4 ;  /* 0x000000000004789c */ /* 0x000fc40003f2e870 */
[----:B------:R-:W-:Y:S01]  /*39d0*/  ULEA UR7, UR37, UR7, 0x18 ;  /* 0x0000000725077291 */ /* 0x000fe2000f8ec0ff */
[----:B------:R-:W-:-:S03]  /*39e0*/  UMOV UR13, URZ ;  /* 0x000000ff000d7c82 */ /* 0x000fc60008000000 */
[----:B------:R-:W3:Y:S01]  /*39f0*/  LDC R3, c[0x0][0xb0c] ;  /* 0x0002c300ff037b82 */ /* 0x000ee20000000800 */
[----:B--2---:R-:W-:Y:S02]  /*3a00*/  UISETP.NE.U32.AND UP3, UPT, UR8, URZ, UPT ;  /* 0x000000ff0800728c */ /* 0x004fe4000bf65070 */
[----:B----4-:R-:W-:-:S05]  /*3a10*/  UISETP.NE.U32.AND UP4, UPT, UR4, URZ, UPT ;  /* 0x000000ff0400728c */ /* 0x010fca000bf85070 */
[----:B------:R-:W2:Y:S01]  /*3a20*/  LDC R18, c[0x0][0xb20] ;  /* 0x0002c800ff127b82 */ /* 0x000ea20000000800 */
[----:B-1----:R-:W-:Y:S01]  /*3a30*/  ISETP.NE.AND P1, PT, R0, 0x1, PT ;  /* 0x000000010000780c */ /* 0x002fe20003f25270 */
[----:B------:R-:W-:Y:S02]  /*3a40*/  UISETP.NE.AND.EX UP3, UPT, UR9, URZ, UPT, UP3 ;  /* 0x000000ff0900728c */ /* 0x000fe4000bf65330 */
[----:B------:R-:W-:-:S04]  /*3a50*/  UISETP.NE.AND.EX UP4, UPT, UR5, URZ, UPT, UP4 ;  /* 0x000000ff0500728c */ /* 0x000fc8000bf85340 */
[----:B------:R-:W1:Y:S08]  /*3a60*/  LDC.64 R30, c[0x0][0x348] ;  /* 0x0000d200ff1e7b82 */ /* 0x000e700000000a00 */
[----:B------:R-:W4:Y:S08]  /*3a70*/  LDC.64 R16, c[0x0][0xb10] ;  /* 0x0002c400ff107b82 */ /* 0x000f300000000a00 */
[----:B------:R-:W1:Y:S08]  /*3a80*/  LDC.64 R6, c[0x0][0xb18] ;  /* 0x0002c600ff067b82 */ /* 0x000e700000000a00 */
[----:B------:R-:W1:Y:S08]  /*3a90*/  LDC.64 R4, c[0x0][0xb28] ;  /* 0x0002ca00ff047b82 */ /* 0x000e700000000a00 */
[----:B--23--:R-:W1:Y:S02]  /*3aa0*/  LDC R19, c[0x0][0x374] ;  /* 0x0000dd00ff137b82 */ /* 0x00ce640000000800 */
.L_x_77:
[C---:B------:R-:W-:Y:S02]  /*3ab0*/  LEA R0, R28.reuse, UR7, 0x3 ;  /* 0x000000071c007c11 */ /* 0x040fe4000f8e18ff */
[----:B------:R-:W-:Y:S02]  /*3ac0*/  SHF.L.U32 R2, R27, 0x1f, RZ ;  /* 0x0000001f1b027819 */ /* 0x000fe400000006ff */
[----:B------:R-:W-:Y:S02]  /*3ad0*/  LEA R20, R28, UR7, 0x4 ;  /* 0x000000071c147c11 */ /* 0x000fe4000f8e20ff */
[----:B--2---:R-:W2:Y:S02]  /*3ae0*/  SYNCS.PHASECHK.TRANS64.TRYWAIT P0, [R0+URZ+0x90], R2 ;  /* 0x00009002000075a7 */ /* 0x004ea400080011ff */
[----:B--2---:R-:W-:Y:S05]  /*3af0*/  @!P0 BRA `(.L_x_69) ;  /* 0x0000004000048947 */ /* 0x004fea0003800000 */
.L_x_145:
[----:B------:R-:W-:Y:S01]  /*3b00*/  ISETP.GE.AND P0, PT, R40, 0x1, PT ;  /* 0x000000012800780c */ /* 0x000fe20003f06270 */
[----:B------:R-:W3:Y:S01]  /*3b10*/  LDS.128 R20, [R20+0x120] ;  /* 0x0001200014147984 */ /* 0x000ee20000000c00 */
[----:B--2---:R-:W-:Y:S01]  /*3b20*/  VIADD R0, R0, 0xa0 ;  /* 0x000000a000007836 */ /* 0x004fe20000000000 */
[----:B------:R-:W-:Y:S01]  /*3b30*/  @!PT LDS RZ, [RZ] ;  /* 0x00000000fffff984 */ /* 0x000fe20000000800 */
[----:B------:R-:W-:Y:S01]  /*3b40*/  @!PT LDS RZ, [RZ] ;  /* 0x00000000fffff984 */ /* 0x000fe20000000800 */
[----:B------:R-:W-:Y:S01]  /*3b50*/  @!PT LDS RZ, [RZ] ;  /* 0x00000000fffff984 */ /* 0x000fe20000000800 */
[----:B------:R-:W-:Y:S01]  /*3b60*/  @!PT LDS RZ, [RZ] ;  /* 0x00000000fffff984 */ /* 0x000fe20000000800 */
[----:B------:R2:W-:Y:S06]  /*3b70*/  MEMBAR.ALL.CTA ;  /* 0x0000000000007992 */ /* 0x0005ec0000008000 */
[----:B--2---:R-:W2:Y:S01]  /*3b80*/  FENCE.VIEW.ASYNC.S ;  /* 0x00000000000073c6 */ /* 0x004ea20000000000 */
[----:B------:R-:W-:Y:S04]  /*3b90*/  PRMT R0, RZ, 0x654, R0 ;  /* 0x00000654ff007816 */ /* 0x000fe80000000000 */
[----:B--2---:R2:W-:Y:S01]  /*3ba0*/  SYNCS.ARRIVE.TRANS64.RED.A1T0 RZ, [R0+URZ], RZ ;  /* 0x000000ff00ff79a7 */ /* 0x0045e200081004ff */
[----:B---3--:R-:W-:Y:S11]  /*3bb0*/  LOP3.LUT P3, RZ, R22, 0x1, RZ, 0xc0, !PT ;  /* 0x0000000116ff7812 */ /* 0x008ff6000786c0ff */
[----:B------:R-:W-:Y:S02]  /*3bc0*/  @!UPT UIADD3 URZ, UPT, UPT, URZ, URZ, URZ ;  /* 0x000000fffffff290 */ /* 0x000fe4000fffe0ff */
[----:B------:R-:W-:Y:S02]  /*3bd0*/  @P3 MOV R11, R20 ;  /* 0x00000014000b3202 */ /* 0x000fe40000000f00 */
[----:B------:R-:W-:Y:S01]  /*3be0*/  @P3 LOP3.LUT R10, R21, 0xffff, RZ, 0xc0, !PT ;  /* 0x0000ffff150a3812 */ /* 0x000fe200078ec0ff */
[----:B--2---:R-:W-:Y:S06]  /*3bf0*/  @!P0 BRA `(.L_x_70) ;  /* 0x0000000000a48947 */ /* 0x004fec0003800000 */
[-C--:B-1----:R-:W-:Y:S01]  /*3c00*/  IMAD.HI.U32 R0, R19, R7.reuse, RZ ;  /* 0x0000000713007227 */ /* 0x082fe200078e00ff */
[----:B------:R-:W-:Y:S02]  /*3c10*/  ISETP.NE.AND P0, PT, R6, 0x1, PT ;  /* 0x000000010600780c */ /* 0x000fe40003f05270 */
[----:B------:R-:W-:Y:S01]  /*3c20*/  ISETP.NE.AND P2, PT, R40, 0x1, PT ;  /* 0x000000012800780c */ /* 0x000fe20003f45270 */
[----:B----4-:R-:W-:Y:S01]  /*3c30*/  IMAD.HI.U32 R9, R24, R16, RZ ;  /* 0x0000001018097227 */ /* 0x010fe200078e00ff */
[----:B------:R-:W-:Y:S02]  /*3c40*/  SHF.R.U32.HI R0, RZ, R18, R0 ;  /* 0x00000012ff007219 */ /* 0x000fe40000011600 */
[----:B------:R-:W-:Y:S01]  /*3c50*/  ISETP.NE.AND P4, PT, R3, 0x1, PT ;  /* 0x000000010300780c */ /* 0x000fe20003f85270 */
[----:B------:R-:W-:Y:S01]  /*3c60*/  IMAD.HI.U32 R13, R10, R7, RZ ;  /* 0x000000070a0d7227 */ /* 0x000fe200078e00ff */
[----:B------:R-:W-:Y:S02]  /*3c70*/  SHF.R.U32.HI R9, RZ, R17, R9 ;  /* 0x00000011ff097219 */ /* 0x000fe40000011609 */
[----:B------:R-:W-:Y:S01]  /*3c80*/  SEL R0, R19, R0, !P0 ;  /* 0x0000000013007207 */ /* 0x000fe20004000000 */
[----:B------:R-:W-:Y:S01]  /*3c90*/  IMAD.HI.U32 R12, R11, R16, RZ ;  /* 0x000000100b0c7227 */ /* 0x000fe200078e00ff */
[----:B------:R-:W-:Y:S03]  /*3ca0*/  SEL R9, R24, R9, !P4 ;  /* 0x0000000918097207 */ /* 0x000fe60006000000 */
[-C--:B------:R-:W-:Y:S01]  /*3cb0*/  IMAD.HI.U32 R8, R0, R4.reuse, RZ ;  /* 0x0000000400087227 */ /* 0x080fe200078e00ff */
[----:B------:R-:W-:Y:S03]  /*3cc0*/  SHF.R.U32.HI R12, RZ, R17, R12 ;  /* 0x00000011ff0c7219 */ /* 0x000fe6000001160c */
[----:B------:R-:W-:Y:S01]  /*3cd0*/  IMAD.HI.U32 R2, R9, R4, RZ ;  /* 0x0000000409027227 */ /* 0x000fe200078e00ff */
[-C--:B------:R-:W-:Y:S02]  /*3ce0*/  @P2 SHF.R.U32.HI R0, RZ, R5.reuse, R8 ;  /* 0x00000005ff002219 */ /* 0x080fe40000011608 */
[----:B------:R-:W-:Y:S02]  /*3cf0*/  SHF.R.U32.HI R8, RZ, R18, R13 ;  /* 0x00000012ff087219 */ /* 0x000fe4000001160d */
[----:B------:R-:W-:Y:S01]  /*3d00*/  @P2 SHF.R.U32.HI R9, RZ, R5, R2 ;  /* 0x00000005ff092219 */ /* 0x000fe20000011602 */
[----:B------:R-:W-:Y:S01]  /*3d10*/  IMAD R0, R40, R0, RZ ;  /* 0x0000000028007224 */ /* 0x000fe200078e02ff */
[----:B------:R-:W-:Y:S02]  /*3d20*/  SEL R8, R10, R8, !P0 ;  /* 0x000000080a087207 */ /* 0x000fe40004000000 */
[----:B------:R-:W-:Y:S01]  /*3d30*/  SEL R2, R11, R12, !P4 ;  /* 0x0000000c0b027207 */ /* 0x000fe20006000000 */
[----:B------:R-:W-:Y:S01]  /*3d40*/  IMAD R12, R40, R9, RZ ;  /* 0x00000009280c7224 */ /* 0x000fe200078e02ff */
[C---:B------:R-:W-:Y:S01]  /*3d50*/  ISETP.GE.AND P0, PT, R8.reuse, R0, PT ;  /* 0x000000000800720c */ /* 0x040fe20003f06270 */
[----:B------:R-:W-:Y:S03]  /*3d60*/  IMAD.HI.U32 R0, R8, R4, RZ ;  /* 0x0000000408007227 */ /* 0x000fe600078e00ff */
[----:B------:R-:W-:Y:S02]  /*3d70*/  ISETP.GE.OR P0, PT, R2, R12, P0 ;  /* 0x0000000c0200720c */ /* 0x000fe40000706670 */
[-C--:B------:R-:W-:Y:S04]  /*3d80*/  SHF.R.U32.HI R0, RZ, R5.reuse, R0 ;  /* 0x00000005ff007219 */ /* 0x080fe80000011600 */
[----:B------:R-:W-:Y:S05]  /*3d90*/  SEL R13, R8, R0, !P2 ;  /* 0x00000000080d7207 */ /* 0x000fea0005000000 */
[----:B------:R-:W-:Y:S02]  /*3da0*/  IMAD.MOV R12, RZ, RZ, -R13 ;  /* 0x000000ffff0c7224 */ /* 0x000fe400078e0a0d */
[----:B------:R-:W-:Y:S04]  /*3db0*/  @!P0 IMAD.HI.U32 R0, R2, R4, RZ ;  /* 0x0000000402008227 */ /* 0x000fe800078e00ff */
[----:B------:R-:W-:Y:S01]  /*3dc0*/  IMAD R12, R40, R12, R8 ;  /* 0x0000000c280c7224 */ /* 0x000fe200078e0208 */
[----:B------:R-:W-:Y:S04]  /*3dd0*/  @!P0 SHF.R.U32.HI R0, RZ, R5, R0 ;  /* 0x00000005ff008219 */ /* 0x000fe80000011600 */
[----:B------:R-:W-:Y:S04]  /*3de0*/  @!P0 SEL R0, R2, R0, !P2 ;  /* 0x0000000002008207 */ /* 0x000fe80005000000 */
[----:B------:R-:W-:Y:S01]  /*3df0*/  @!P0 IADD3 R13, PT, PT, R13, -R0, RZ ;  /* 0x800000000d0d8210 */ /* 0x000fe20007ffe0ff */
[----:B------:R-:W-:Y:S01]  /*3e00*/  @!P0 IMAD R0, R9, R12, R0 ;  /* 0x0000000c09008224 */ /* 0x000fe200078e0200 */
[----:B------:R-:W-:Y:S01]  /*3e10*/  IADD3 R9, PT, PT, -R8, RZ, RZ ;  /* 0x000000ff08097210 */ /* 0x000fe20007ffe1ff */
[--C-:B------:R-:W-:Y:S02]  /*3e20*/  IMAD.MOV R12, RZ, RZ, -R2.reuse ;  /* 0x000000ffff0c7224 */ /* 0x100fe400078e0a02 */
[----:B------:R-:W-:Y:S02]  /*3e30*/  @!P0 IMAD R8, R13, R40, R2 ;  /* 0x000000280d088224 */ /* 0x000fe400078e0202 */
[----:B------:R-:W-:Y:S02]  /*3e40*/  @!P0 IMAD.MOV.U32 R2, RZ, RZ, R0 ;  /* 0x000000ffff028224 */ /* 0x000fe400078e0000 */
[----:B------:R-:W-:Y:S02]  /*3e50*/  IMAD R11, R3, R12, R11 ;  /* 0x0000000c030b7224 */ /* 0x000fe400078e020b */
[----:B------:R-:W-:Y:S02]  /*3e60*/  IMAD R10, R6, R9, R10 ;  /* 0x00000009060a7224 */ /* 0x000fe400078e020a */
[----:B------:R-:W-:Y:S02]  /*3e70*/  IMAD R11, R2, R3, R11 ;  /* 0x00000003020b7224 */ /* 0x000fe400078e020b */
[----:B------:R-:W-:Y:S02]  /*3e80*/  IMAD R10, R8, R6, R10 ;  /* 0x00000006080a7224 */ /* 0x000fe400078e020a */
.L_x_70:
[----:B------:R-:W-:Y:S05]  /*3e90*/  BRA.U UP1, `(.L_x_71) ;  /* 0x0000000101107547 */ /* 0x000fea000b800000 */
[----:B------:R-:W-:Y:S04]  /*3ea0*/  MOV R2, UR6 ;  /* 0x0000000600027c02 */ /* 0x000fe80008000f00 */
[----:B------:R-:W-:Y:S04]  /*3eb0*/  SHF.L.U32 R2, R2, 0x1f, RZ ;  /* 0x0000001f02027819 */ /* 0x000fe800000006ff */
[----:B------:R-:W2:Y:S02]  /*3ec0*/  SYNCS.PHASECHK.TRANS64.TRYWAIT P0, [UR7+0x88], R2 ;  /* 0x00008802ff0075a7 */ /* 0x000ea40008001107 */
[----:B--2---:R-:W-:Y:S05]  /*3ed0*/  @!P0 BRA `(.L_x_72) ;  /* 0x0000003c00208947 */ /* 0x004fea0003800000 */
.L_x_71:
[----:B------:R-:W-:Y:S02]  /*3ee0*/  R2UR UR11, R15 ;  /* 0x000000000f0b72ca */ /* 0x000fe400000e0000 */
[----:B------:R-:W-:Y:S02]  /*3ef0*/  R2UR UR10, R14 ;  /* 0x000000000e0a72ca */ /* 0x000fe400000e0000 */
[----:B------:R-:W-:Y:S04]  /*3f00*/  ISETP.NE.U32.AND P2, PT, RZ, UR4, PT ;  /* 0x00000004ff007c0c */ /* 0x000fe8000bf45070 */
[----:B------:R-:W-:Y:S05]  /*3f10*/  ISETP.NE.AND.EX P2, PT, RZ, UR5, PT, P2 ;  /* 0x00000005ff007c0c */ /* 0x000fea000bf45320 */
[----:B------:R-:W-:Y:S02]  /*3f20*/  USHF.L.U32 UR11, UR11, 0x7, URZ ;  /* 0x000000070b0b7899 */ /* 0x000fe400080006ff */
[----:B------:R-:W-:Y:S01]  /*3f30*/  USHF.L.U32 UR10, UR10, 0x6, URZ ;  /* 0x000000060a0a7899 */ /* 0x000fe200080006ff */
[----:B------:R-:W-:Y:S11]  /*3f40*/  BRA.U !UP4, `(.L_x_73) ;  /* 0x000000010c347547 */ /* 0x000ff6000b800000 */
[----:B------:R-:W-:Y:S01]  /*3f50*/  UPLOP3.LUT UP0, UPT, UPT, UPT, UP3, 0x80, 0x8 ;  /* 0x000000000008789c */ /* 0x000fe20003f0f030 */
[----:B--2---:R-:W-:Y:S02]  /*3f60*/  HFMA2 R0, -RZ, RZ, 0, 5.9604644775390625e-08 ;  /* 0x00000001ff007431 */ /* 0x004fe400000001ff */
[----:B------:R-:W-:Y:S03]  /*3f70*/  IMAD.MOV.U32 R88, RZ, RZ, 0x1 ;  /* 0x00000001ff587424 */ /* 0x000fe600078e00ff */
[----:B------:R-:W-:Y:S05]  /*3f80*/  PLOP3.LUT P0, PT, PT, PT, UP0, 0x80, 0x8 ;  /* 0x000000000008781c */ /* 0x000fea0003f0f008 */
[----:B------:R-:W2:Y:S01]  /*3f90*/  @UP0 LDCU.64 UR14, c[0x0][0x888] ;  /* 0x00011100ff0e07ac */ /* 0x000ea20008000a00 */
[----:B------:R-:W-:Y:S07]  /*3fa0*/  @UP0 UIMAD UR8, UR36, UR4, URZ ;  /* 0x00000004240802a4 */ /* 0x000fee000f8e02ff */
[----:B------:R-:W-:Y:S01]  /*3fb0*/  @!P0 PRMT R88, R0, 0x7610, R88 ;  /* 0x0000761000588816 */ /* 0x000fe20000000058 */
[----:B--2---:R-:W-:Y:S03]  /*3fc0*/  @UP0 UIMAD.WIDE UR14, UR8, 0x4, UR14 ;  /* 0x00000004080e08a5 */ /* 0x004fe6000f8e020e */
[----:B------:R-:W2:Y:S03]  /*3fd0*/  @!UP0 LDCU UR8, c[0x0][0x880] ;  /* 0x00011000ff0887ac */ /* 0x000ea60008000800 */
[----:B------:R-:W-:Y:S01]  /*3fe0*/  IMAD.U32 R8, RZ, RZ, UR14 ;  /* 0x0000000eff087e24 */ /* 0x000fe2000f8e00ff */
[----:B------:R-:W-:Y:S05]  /*3ff0*/  MOV R9, UR15 ;  /* 0x0000000f00097c02 */ /* 0x000fea0008000f00 */
[----:B-----5:R3:W5:Y:S02]  /*4000*/  @P0 LDG.E R49, desc[UR46][R8.64] ;  /* 0x0000002e08310981 */ /* 0x020764000c1e1900 */
[----:B--23--:R-:W-:Y:S07]  /*4010*/  @!P0 IMAD.U32 R49, RZ, RZ, UR8 ;  /* 0x00000008ff318e24 */ /* 0x00cfee000f8e00ff */
.L_x_73:
[----:B-----5:R-:W-:Y:S01]  /*4020*/  @!P2 FSETP.EQ.AND P0, PT, R49, RZ, PT ;  /* 0x000000ff3100a20b */ /* 0x020fe20003f02000 */
[----:B------:R-:W-:Y:S01]  /*4030*/  @!UPT UIADD3 URZ, UPT, UPT, URZ, URZ, URZ ;  /* 0x000000fffffff290 */ /* 0x000fe2000fffe0ff */
[----:B------:R-:W-:Y:S11]  /*4040*/  @!P2 BRA `(.L_x_74) ;  /* 0x000000000014a947 */ /* 0x000ff60003800000 */
[----:B------:R-:W-:Y:S02]  /*4050*/  LOP3.LUT P2, RZ, R88, 0xff, RZ, 0xc0, !PT ;  /* 0x000000ff58ff7812 */ /* 0x000fe4000784c0ff */
[----:B------:R-:W-:Y:S04]  /*4060*/  PLOP3.LUT P0, PT, PT, PT, UP0, 0x80, 0x8 ;  /* 0x000000000008781c */ /* 0x000fe80003f0f008 */
[----:B------:R-:W-:Y:S07]  /*4070*/  PLOP3.LUT P0, PT, P0, PT, PT, 0x8, 0x80 ;  /* 0x000000000080781c */ /* 0x000fee000070e170 */
[----:B------:R-:W-:Y:S11]  /*4080*/  @P2 FSETP.EQ.AND P0, PT, R49, RZ, PT ;  /* 0x000000ff3100220b */ /* 0x000ff60003f02000 */
[----:B------:R-:W-:Y:S02]  /*4090*/  @!UPT UIADD3 URZ, UPT, UPT, URZ, URZ, URZ ;  /* 0x000000fffffff290 */ /* 0x000fe4000fffe0ff */
.L_x_74:
[----:B------:R-:W-:Y:S01]  /*40a0*/  ULEA UR15, UR13, UR7, 0x3 ;  /* 0x000000070d0f7291 */ /* 0x000fe2000f8e18ff */
[----:B------:R-:W-:Y:S02]  /*40b0*/  SHF.L.U32 R9, R29, 0x1f, RZ ;  /* 0x0000001f1d097819 */ /* 0x000fe400000006ff */
[----:B------:R-:W-:Y:S04]  /*40c0*/  ELECT P4, URZ, PT ;  /* 0x0000000000ff782f */ /* 0x000fe80003880000 */
[----:B------:R-:W-:Y:S02]  /*40d0*/  PLOP3.LUT P4, PT, P0, P4, PT, 0xf2, 0x2f ;  /* 0x00000000002f781c */ /* 0x000fe40000789e72 */
[----:B------:R-:W3:Y:S11]  /*40e0*/  SYNCS.PHASECHK.TRANS64.TRYWAIT P2, [UR15+0x68], R9 ;  /* 0x00006809ff0075a7 */ /* 0x000ef6000804110f */
[----:B-1----:R-:W-:Y:S05]  /*40f0*/  @!P4 IADD3 R8, P0, PT, R30, 0x580, RZ ;  /* 0x000005801e08c810 */ /* 0x002fea0007f1e0ff */
[----:B--2---:R-:W-:Y:S01]  /*4100*/  @!P4 IMAD.X R2, RZ, RZ, R31, P0 ;  /* 0x000000ffff02c224 */ /* 0x004fe200000e061f */
[----:B---3--:R-:W-:Y:S07]  /*4110*/  @!P2 BRA `(.L_x_75) ;  /* 0x0000003800a8a947 */ /* 0x008fee0003800000 */
.L_x_148:
[----:B------:R-:W2:Y:S01]  /*4120*/  LDC.64 R12, c[0x0][0xb18] ;  /* 0x0002c600ff0c7b82 */ /* 0x000ea20000000a00 */
[----:B------:R-:W-:Y:S01]  /*4130*/  @!P4 R2UR UR8, R2 ;  /* 0x000000000208c2ca */ /* 0x000fe200000e0000 */
[----:B------:R-:W-:Y:S01]  /*4140*/  VOTEU.ALL UP2, P4 ;  /* 0x0000000000ff7886 */ /* 0x000fe20002040000 */
[----:B------:R-:W-:Y:S01]  /*4150*/  @!P4 R2UR UR9, R8 ;  /* 0x000000000809c2ca */ /* 0x000fe200000e0000 */
[----:B------:R-:W-:Y:S01]  /*4160*/  VOTEU.ALL UP1, P4 ;  /* 0x0000000000ff7886 */ /* 0x000fe20002020000 */
[----:B-1----:R-:W-:Y:S03]  /*4170*/  @!P4 IMAD.MOV.U32 R0, RZ, RZ, 0x2000 ;  /* 0x00002000ff00c424 */ /* 0x002fe600078e00ff */
[----:B------:R-:W1:Y:S01]  /*4180*/  @!P1 LDC R2, c[0x0][0xb0c] ;  /* 0x0002c300ff029b82 */ /* 0x000e620000000800 */
[----:B------:R-:W-:Y:S01]  /*4190*/  UMOV UR20, 0x0 ;  /* 0x0000000000147882 */ /* 0x000fe20000000000 */
[----:B------:R-:W-:Y:S01]  /*41a0*/  UMOV UR21, 0x10000000 ;  /* 0x1000000000157882 */ /* 0x000fe20000000000 */
[----:B------:R-:W-:Y:S01]  /*41b0*/  UMOV UR12, UR36 ;  /* 0x00000024000c7c82 */ /* 0x000fe20008000000 */
[----:B------:R-:W-:Y:S01]  /*41c0*/  UIADD3 UR14, UPT, UPT, UR13, 0x1, URZ ;  /* 0x000000010d0e7890 */ /* 0x000fe2000fffe0ff */
[----:B------:R-:W-:Y:S01]  /*41d0*/  @P3 SHF.R.U32.HI R26, RZ, 0x10, R21 ;  /* 0x00000010ff1a3819 */ /* 0x000fe20000011615 */
[----:B------:R-:W-:Y:S02]  /*41e0*/  VIADD R28, R28, 0x1 ;  /* 0x000000011c1c7836 */ /* 0x000fe40000000000 */
[----:B------:R-:W-:Y:S01]  /*41f0*/  IMAD.U32 R9, RZ, RZ, UR8 ;  /* 0x00000008ff097e24 */ /* 0x000fe2000f8e00ff */
[----:B------:R-:W-:Y:S01]  /*4200*/  @!UP2 ULEA UR8, UR13, UR7, 0xd ;  /* 0x000000070d08a291 */ /* 0x000fe2000f8e68ff */
[----:B------:R-:W-:Y:S01]  /*4210*/  IMAD.U32 R8, RZ, RZ, UR9 ;  /* 0x00000009ff087e24 */ /* 0x000fe2000f8e00ff */
[----:B------:R-:W-:Y:S02]  /*4220*/  UIADD3 UR9, UPT, UPT, UR15, 0x50, URZ ;  /* 0x000000500f097890 */ /* 0x000fe4000fffe0ff */
[----:B------:R-:W-:Y:S01]  /*4230*/  @!P4 R2UR UR19, R9 ;  /* 0x000000000913c2ca */ /* 0x000fe200000e0000 */
[----:B------:R-:W-:Y:S01]  /*4240*/  @!UP2 UIADD3 UR8, UPT, UPT, UR8, 0x200, URZ ;  /* 0x000002000808a890 */ /* 0x000fe2000fffe0ff */
[----:B------:R-:W-:Y:S01]  /*4250*/  @!P4 R2UR UR18, R8 ;  /* 0x000000000812c2ca */ /* 0x000fe200000e0000 */
[----:B------:R-:W-:Y:S01]  /*4260*/  UISETP.NE.AND UP5, UPT, UR14, 0x3, UPT ;  /* 0x000000030e00788c */ /* 0x000fe2000bfa5270 */
[----:B------:R-:W3:Y:S01]  /*4270*/  LDC.64 R8, c[0x0][0xb10] ;  /* 0x0002c400ff087b82 */ /* 0x000ee20000000a00 */
[----:B------:R-:W-:Y:S02]  /*4280*/  UPRMT UR16, UR37, 0x654, UR9 ;  /* 0x0000065425107896 */ /* 0x000fe40008000009 */
[----:B------:R-:W-:Y:S02]  /*4290*/  USEL UR17, URZ, 0x1, UP5 ;  /* 0x00000001ff117887 */ /* 0x000fe4000a800000 */
[----:B------:R-:W-:Y:S04]  /*42a0*/  USEL UR14, UR14, URZ, UP5 ;  /* 0x000000ff0e0e7287 */ /* 0x000fe8000a800000 */
[----:B------:R-:W-:Y:S01]  /*42b0*/  ULEA UR13, UR14, UR7, 0x3 ;  /* 0x000000070e0d7291 */ /* 0x000fe2000f8e18ff */
[----:B------:R-:W-:Y:S01]  /*42c0*/  LOP3.LUT R29, R29, UR17, RZ, 0x3c, !PT ;  /* 0x000000111d1d7c12 */ /* 0x000fe2000f8e3cff */
[----:B------:R1:W-:Y:S01]  /*42d0*/  @!UP1 UTMALDG.3D [UR8], [UR18], desc[UR20] ;  /* 0x00001408120095b4 */ /* 0x0003e20008011000 */
[----:B------:R5:W-:Y:S02]  /*42e0*/  @!P4 SYNCS.ARRIVE.TRANS64.RED.A0TR RZ, [UR15+0x50], R0 ;  /* 0x00005000ffffc9a7 */ /* 0x000be4000830040f */
[----:B------:R-:W-:Y:S01]  /*42f0*/  SHF.L.U32 R14, R29, 0x1f, RZ ;  /* 0x0000001f1d0e7819 */ /* 0x000fe200000006ff */
[C---:B---3--:R-:W-:Y:S01]  /*4300*/  @!P1 IMAD.HI.U32 R8, R11.reuse, R8, RZ ;  /* 0x000000080b089227 */ /* 0x048fe200078e00ff */
[----:B--2---:R-:W-:Y:S02]  /*4310*/  @!P1 ISETP.NE.AND P0, PT, R12, 0x1, PT ;  /* 0x000000010c00980c */ /* 0x004fe40003f05270 */
[----:B-1----:R-:W-:Y:S01]  /*4320*/  @!P1 ISETP.NE.AND P2, PT, R2, 0x1, PT ;  /* 0x000000010200980c */ /* 0x002fe20003f45270 */
[----:B------:R-:W-:Y:S01]  /*4330*/  SYNCS.ARRIVE.TRANS64.RED.A1T0 RZ, [UR16], RZ ;  /* 0x000000ffffff79a7 */ /* 0x000fe20008100410 */
[C---:B------:R-:W-:Y:S01]  /*4340*/  @!P1 IMAD.HI.U32 R13, R10.reuse, R13, RZ ;  /* 0x0000000d0a0d9227 */ /* 0x040fe200078e00ff */
[----:B------:R-:W-:Y:S04]  /*4350*/  @!P1 SHF.R.U32.HI R8, RZ, R9, R8 ;  /* 0x00000009ff089219 */ /* 0x000fe80000011608 */
[----:B------:R-:W-:Y:S01]  /*4360*/  @!P1 SEL R8, R11, R8, !P2 ;  /* 0x000000080b089207 */ /* 0x000fe20005000000 */
[----:B------:R-:W1:Y:S01]  /*4370*/  SYNCS.PHASECHK.TRANS64.TRYWAIT P5, [UR13+0x68], R14 ;  /* 0x0000680eff0075a7 */ /* 0x000e6200080a110d */
[----:B-----5:R-:W2:Y:S02]  /*4380*/  @!P1 LDC R0, c[0x0][0xb20] ;  /* 0x0002c800ff009b82 */ /* 0x020ea40000000800 */
[----:B--2---:R-:W-:Y:S04]  /*4390*/  @!P1 SHF.R.U32.HI R0, RZ, R0, R13 ;  /* 0x00000000ff009219 */ /* 0x004fe8000001160d */
[----:B------:R-:W-:Y:S05]  /*43a0*/  @!P1 SEL R9, R10, R0, !P0 ;  /* 0x000000000a099207 */ /* 0x000fea0004000000 */
[----:B------:R-:W-:Y:S02]  /*43b0*/  @!P1 IMAD.IADD R0, R9, 0x1, -R8 ;  /* 0x0000000109009824 */ /* 0x000fe400078e0a08 */
[----:B------:R-:W-:Y:S02]  /*43c0*/  @!P1 IMAD.IADD R8, R8, 0x1, -R9 ;  /* 0x0000000108089824 */ /* 0x000fe400078e0a09 */
[----:B------:R-:W-:Y:S02]  /*43d0*/  @!P1 IMAD R11, R0, R2, R11 ;  /* 0x00000002000b9224 */ /* 0x000fe400078e020b */
[----:B------:R-:W-:Y:S01]  /*43e0*/  @!P1 IMAD R10, R8, R12, R10 ;  /* 0x0000000c080a9224 */ /* 0x000fe200078e020a */
[----:B-1----:R-:W-:Y:S06]  /*43f0*/  @!P5 BRA `(.L_x_76) ;  /* 0x000000380008d947 */ /* 0x002fec0003800000 */
.L_x_150:
[----:B------:R-:W-:Y:S01]  /*4400*/  @!P4 IADD3 R2, P0, PT, R30, 0x580, RZ ;  /* 0x000005801e02c810 */ /* 0x000fe20007f1e0ff */
[----:B------:R-:W-:Y:S01]  /*4410*/  UMOV UR18, 0x0 ;  /* 0x0000000000127882 */ /* 0x000fe20000000000 */
[----:B------:R-:W-:Y:S01]  /*4420*/  UMOV UR19, 0x10000000 ;  /* 0x1000000000137882 */ /* 0x000fe20000000000 */
[----:B------:R-:W-:Y:S01]  /*4430*/  VOTEU.ALL UP1, P4 ;  /* 0x0000000000ff7886 */ /* 0x000fe20002020000 */
[----:B------:R-:W-:Y:S01]  /*4440*/  @!P4 R2UR UR9, R2 ;  /* 0x000000000209c2ca */ /* 0x000fe200000e0000 */
[----:B-1----:R-:W-:Y:S01]  /*4450*/  @!P4 IMAD.X R0, RZ, RZ, R31, P0 ;  /* 0x000000ffff00c224 */ /* 0x002fe200000e061f */
[----:B------:R-:W-:Y:S01]  /*4460*/  UMOV UR12, UR36 ;  /* 0x00000024000c7c82 */ /* 0x000fe20008000000 */
[----:B------:R-:W-:Y:S01]  /*4470*/  @P3 R2UR UR36, R26 ;  /* 0x000000001a2432ca */ /* 0x000fe200000e0000 */
[----:B------:R-:W-:Y:S01]  /*4480*/  @!UP1 ULEA UR15, UR14, UR7, 0xd ;  /* 0x000000070e0f9291 */ /* 0x000fe2000f8e68ff */
[----:B------:R-:W-:Y:S01]  /*4490*/  ISETP.NE.AND P0, PT, R28, 0x2, PT ;  /* 0x000000021c00780c */ /* 0x000fe20003f05270 */
[----:B------:R-:W-:Y:S01]  /*44a0*/  @!UP1 UIADD3 UR10, UPT, UPT, UR10, 0x20, URZ ;  /* 0x000000200a0a9890 */ /* 0x000fe2000fffe0ff */
[----:B------:R-:W-:Y:S01]  /*44b0*/  @!P4 R2UR UR8, R0 ;  /* 0x000000000008c2ca */ /* 0x000fe200000e0000 */
[----:B------:R-:W-:Y:S01]  /*44c0*/  IMAD.IADD R14, R10, 0x1, R86 ;  /* 0x000000010a0e7824 */ /* 0x000fe200078e0256 */
[----:B------:R-:W-:Y:S01]  /*44d0*/  SEL R0, RZ, 0x1, P0 ;  /* 0x00000001ff007807 */ /* 0x000fe20000000000 */
[----:B------:R-:W-:Y:S01]  /*44e0*/  IMAD.IADD R15, R11, 0x1, R87 ;  /* 0x000000010b0f7824 */ /* 0x000fe200078e0257 */
[----:B------:R-:W-:Y:S02]  /*44f0*/  SEL R28, R28, RZ, P0 ;  /* 0x000000ff1c1c7207 */ /* 0x000fe40000000000 */
[----:B------:R-:W-:Y:S01]  /*4500*/  IMAD.U32 R8, RZ, RZ, UR9 ;  /* 0x00000009ff087e24 */ /* 0x000fe2000f8e00ff */
[----:B------:R-:W-:Y:S01]  /*4510*/  UIADD3 UR9, UPT, UPT, UR13, 0x50, URZ ;  /* 0x000000500d097890 */ /* 0x000fe2000fffe0ff */
[----:B------:R-:W-:Y:S03]  /*4520*/  LOP3.LUT R27, R27, R0, RZ, 0x3c, !PT ;  /* 0x000000001b1b7212 */ /* 0x000fe600078e3cff */
[----:B------:R-:W-:Y:S02]  /*4530*/  @!P4 R2UR UR16, R8 ;  /* 0x000000000810c2ca */ /* 0x000fe400000e0000 */
[----:B------:R-:W-:Y:S01]  /*4540*/  IMAD.U32 R9, RZ, RZ, UR8 ;  /* 0x00000008ff097e24 */ /* 0x000fe2000f8e00ff */
[----:B------:R-:W-:Y:S01]  /*4550*/  @!UP1 UIADD3 UR8, UPT, UPT, UR15, 0x200, URZ ;  /* 0x000002000f089890 */ /* 0x000fe2000fffe0ff */
[----:B------:R-:W-:Y:S01]  /*4560*/  VOTEU.ALL UP1, P4 ;  /* 0x0000000000ff7886 */ /* 0x000fe20002020000 */
[----:B------:R-:W-:Y:S02]  /*4570*/  UPRMT UR15, UR37, 0x654, UR9 ;  /* 0x00000654250f7896 */ /* 0x000fe40008000009 */
[----:B------:R-:W-:Y:S11]  /*4580*/  @!P4 R2UR UR17, R9 ;  /* 0x000000000911c2ca */ /* 0x000ff600000e0000 */
[----:B------:R-:W-:Y:S02]  /*4590*/  @!UPT UIADD3 URZ, UPT, UPT, URZ, URZ, URZ ;  /* 0x000000fffffff290 */ /* 0x000fe4000fffe0ff */
[----:B------:R2:W-:Y:S01]  /*45a0*/  @!UP1 UTMALDG.3D [UR8], [UR16], desc[UR18] ;  /* 0x00001208100095b4 */ /* 0x0005e20008011000 */
[----:B------:R2:W-:Y:S01]  /*45b0*/  @!P4 SYNCS.ARRIVE.TRANS64.RED.A0TR RZ, [UR13+0x50], R25 ;  /* 0x00005019ffffc9a7 */ /* 0x0005e2000830040d */
[----:B------:R-:W-:Y:S04]  /*45c0*/  UIADD3 UR13, UPT, UPT, UR14, 0x1, URZ ;  /* 0x000000010e0d7890 */ /* 0x000fe8000fffe0ff */
[----:B------:R-:W-:Y:S04]  /*45d0*/  UISETP.NE.AND UP1, UPT, UR13, 0x3, UPT ;  /* 0x000000030d00788c */ /* 0x000fe8000bf25270 */
[----:B------:R-:W-:Y:S02]  /*45e0*/  USEL UR14, URZ, 0x1, UP1 ;  /* 0x00000001ff0e7887 */ /* 0x000fe40008800000 */
[----:B------:R-:W-:Y:S02]  /*45f0*/  USEL UR13, UR13, URZ, UP1 ;  /* 0x000000ff0d0d7287 */ /* 0x000fe40008800000 */
[----:B------:R-:W-:Y:S02]  /*4600*/  UPLOP3.LUT UP1, UPT, UPT, UPT, UPT, 0x80, 0x8 ;  /* 0x000000000008789c */ /* 0x000fe40003f2f070 */
[----:B------:R-:W-:Y:S01]  /*4610*/  LOP3.LUT R29, R29, UR14, RZ, 0x3c, !PT ;  /* 0x0000000e1d1d7c12 */ /* 0x000fe2000f8e3cff */
[----:B------:R-:W-:Y:S01]  /*4620*/  SYNCS.ARRIVE.TRANS64.RED.A1T0 RZ, [UR15], RZ ;  /* 0x000000ffffff79a7 */ /* 0x000fe2000810040f */
[----:B------:R-:W-:Y:S07]  /*4630*/  @P3 BRA `(.L_x_77) ;  /* 0xfffffff4001c3947 */ /* 0x000fee000383ffff */
[----:B------:R-:W-:Y:S01]  /*4640*/  UIADD3 UR7, UPT, UPT, UR7, 0x68, URZ ;  /* 0x0000006807077890 */ /* 0x000fe2000fffe0ff */
[----:B------:R-:W-:-:S03]  /*4650*/  SHF.L.U32 R2, R29, 0x1f, RZ ;  /* 0x0000001f1d027819 */ /* 0x000fc600000006ff */
[----:B------:R-:W-:-:S09]  /*4660*/  ULEA UR4, UR13, UR7, 0x3 ;  /* 0x000000070d047291 */ /* 0x000fd2000f8e18ff */
[----:B------:R-:W1:Y:S02]  /*4670*/  SYNCS.PHASECHK.TRANS64.TRYWAIT P0, [UR4], R2 ;  /* 0x00000002ff0075a7 */ /* 0x000e640008001104 */
[----:B-1----:R-:W-:Y:S05]  /*4680*/  @!P0 BRA `(.L_x_78) ;  /* 0x00000034007c8947 */ /* 0x002fea0003800000 */
.L_x_152:
        /* <DEDUP_REMOVED lines=9> */
.L_x_154:
[----:B------:R-:W-:-:S04]  /*4720*/  UIADD3 UR5, UPT, UPT, UR5, 0x1, URZ ;  /* 0x0000000105057890 */ /* 0x000fc8000fffe0ff */
[----:B------:R-:W-:-:S04]  /*4730*/  UISETP.NE.AND UP0, UPT, UR5, 0x3, UPT ;  /* 0x000000030500788c */ /* 0x000fc8000bf05270 */
[----:B------:R-:W-:Y:S02]  /*4740*/  USEL UR4, URZ, 0x1, UP0 ;  /* 0x00000001ff047887 */ /* 0x000fe40008000000 */
[----:B------:R-:W-:-:S04]  /*4750*/  USEL UR5, UR5, URZ, UP0 ;  /* 0x000000ff05057287 */ /* 0x000fc80008000000 */
[----:B------:R-:W-:Y:S01]  /*4760*/  ULEA UR5, UR5, UR7, 0x3 ;  /* 0x0000000705057291 */ /* 0x000fe2000f8e18ff */
[----:B-1----:R-:W-:-:S04]  /*4770*/  LOP3.LUT R2, R29, UR4, RZ, 0x3c, !PT ;  /* 0x000000041d027c12 */ /* 0x002fc8000f8e3cff */
[----:B------:R-:W-:Y:S01]  /*4780*/  SHF.L.U32 R2, R2, 0x1f, RZ ;  /* 0x0000001f02027819 */ /* 0x000fe200000006ff */
[----:B------:R-:W-:-:S07]  /*4790*/  IMAD.U32 R0, RZ, RZ, UR5 ;  /* 0x00000005ff007e24 */ /* 0x000fce000f8e00ff */
.L_x_80:
[----:B-1----:R1:W3:Y:S02]  /*47a0*/  SYNCS.PHASECHK.TRANS64.TRYWAIT P0, [R0+URZ], R2 ;  /* 0x00000002000075a7 */ /* 0x0022e400080011ff */
[----:B---3--:R-:W-:Y:S05]  /*47b0*/  @!P0 NANOSLEEP.SYNCS 0x989680 ;  /* 0x009896800000895d */ /* 0x008fea0003900000 */
[----:B------:R-:W3:Y:S02]  /*47c0*/  @!P0 SYNCS.PHASECHK.TRANS64 P0, [R0+URZ], R2 ;  /* 0x00000002000085a7 */ /* 0x000ee400080010ff */
[----:B--23--:R-:W-:Y:S05]  /*47d0*/  @P0 EXIT ;  /* 0x000000000000094d */ /* 0x00cfea0003800000 */
[----:B------:R-:W-:Y:S05]  /*47e0*/  BRA `(.L_x_80) ;  /* 0xfffffffc00ec7947 */ /* 0x000fea000383ffff */
.L_x_68:
[----:B------:R-:W-:-:S06]  /*47f0*/  UISETP.GE.AND UP1, UPT, UR8, 0x4, UPT ;  /* 0x000000040800788c */ /* 0x000fcc000bf26270 */
[----:B------:R-:W-:-:S13]  /*4800*/  PLOP3.LUT P0, PT, PT, PT, UP1, 0x80, 0x8 ;  /* 0x000000000008781c */ /* 0x000fda0003f0f018 */
[----:B------:R-:W-:Y:S05]  /*4810*/  @!P0 EXIT ;  /* 0x000000000000894d */ /* 0x000fea0003800000 */
[----:B------:R-:W-:Y:S01]  /*4820*/  BAR.SYNC.DEFER_BLOCKING 0x6, 0xa0 ;  /* 0x0182800000007b1d */ /* 0x000fe20000010000 */
[C---:B------:R-:W-:Y:S01]  /*4830*/  IMAD.SHL.U32 R2, R93.reuse, 0x20, RZ ;  /* 0x000000205d027824 */ /* 0x040fe200078e00ff */
[C---:B------:R-:W-:Y:S01]  /*4840*/  LOP3.LUT R94, R93.reuse, 0x2, RZ, 0xc0, !PT ;  /* 0x000000025d5e7812 */ /* 0x040fe200078ec0ff */
[C---:B------:R-:W-:Y:S01]  /*4850*/  IMAD.SHL.U32 R99, R93.reuse, 0x4, RZ ;  /* 0x000000045d637824 */ /* 0x040fe200078e00ff */
[C---:B------:R-:W-:Y:S01]  /*4860*/  LOP3.LUT R100, R93.reuse, 0x60, RZ, 0xc0, !PT ;  /* 0x000000605d647812 */ /* 0x040fe200078ec0ff */
[C---:B------:R-:W-:Y:S01]  /*4870*/  IMAD.U32 R46, R93.reuse, 0x10000, RZ ;  /* 0x000100005d2e7824 */ /* 0x040fe200078e00ff */
[----:B------:R-:W-:Y:S02]  /*4880*/  UMOV UR48, 0x400 ;  /* 0x0000040000307882 */ /* 0x000fe40000000000 */
[----:B------:R-:W1:Y:S01]  /*4890*/  LDC R91, c[0x0][0x370] ;  /* 0x0000dc00ff5b7b82 */ /* 0x000e620000000800 */
[----:B------:R-:W-:Y:S01]  /*48a0*/  ULEA UR48, UR37, UR48, 0x18 ;  /* 0x0000003025307291 */ /* 0x000fe2000f8ec0ff */
[----:B------:R-:W-:Y:S01]  /*48b0*/  LOP3.LUT R3, R2, 0xc0, RZ, 0xc0, !PT ;  /* 0x000000c002037812 */ /* 0x000fe200078ec0ff */
[----:B------:R-:W-:Y:S01]  /*48c0*/  IMAD.MOV.U32 R45, RZ, RZ, RZ ;  /* 0x000000ffff2d7224 */ /* 0x000fe200078e00ff */
[----:B------:R-:W-:Y:S01]  /*48d0*/  LOP3.LUT R93, R93, 0x4, RZ, 0xc0, !PT ;  /* 0x000000045d5d7812 */ /* 0x000fe200078ec0ff */
[----:B------:R-:W-:Y:S01]  /*48e0*/  UIADD3 UR52, UPT, UPT, UR48, 0x200, URZ ;  /* 0x0000020030347890 */ /* 0x000fe2000fffe0ff */
[----:B------:R-:W-:-:S02]  /*48f0*/  LOP3.LUT R99, R3, 0x18, R99, 0xf8, !PT ;  /* 0x0000001803637812 */ /* 0x000fc400078ef863 */
[----:B------:R-:W-:Y:S01]  /*4900*/  CS2R R96, SRZ ;  /* 0x0000000000607805 */ /* 0x000fe2000001ff00 */
[----:B------:R-:W2:Y:S01]  /*4910*/  LDC R42, c[0x0][0xb0c] ;  /* 0x0002c300ff2a7b82 */ /* 0x000ea20000000800 */
[----:B------:R-:W-:Y:S01]  /*4920*/  LOP3.LUT R46, R46, 0x600000, RZ, 0xc0, !PT ;  /* 0x006000002e2e7812 */ /* 0x000fe200078ec0ff */
[----:B------:R-:W-:Y:S01]  /*4930*/  IMAD.MOV.U32 R103, RZ, RZ, RZ ;  /* 0x000000ffff677224 */ /* 0x000fe200078e00ff */
[----:B------:R-:W-:Y:S01]  /*4940*/  IADD3 R98, PT, PT, -R93, 0x2, RZ ;  /* 0x000000025d627810 */ /* 0x000fe20007ffe1ff */
[----:B------:R-:W-:Y:S01]  /*4950*/  IMAD.MOV R94, RZ, RZ, -R94 ;  /* 0x000000ffff5e7224 */ /* 0x000fe200078e0a5e */
[----:B------:R-:W-:Y:S01]  /*4960*/  LOP3.LUT R99, R99, 0xf20, R2, 0xf8, !PT ;  /* 0x00000f2063637812 */ /* 0x000fe200078ef802 */
[----:B------:R-:W-:Y:S01]  /*4970*/  IMAD.MOV R93, RZ, RZ, -R93 ;  /* 0x000000ffff5d7224 */ /* 0x000fe200078e0a5d */
[----:B------:R-:W4:Y:S01]  /*4980*/  LDCU.64 UR54, c[0x0][0x348] ;  /* 0x00006900ff3677ac */ /* 0x000f220008000a00 */
[----:B------:R-:W1:Y:S01]  /*4990*/  LDC R89, c[0x0][0xb20] ;  /* 0x0002c800ff597b82 */ /* 0x000e620000000800 */
[----:B------:R-:W3:Y:S01]  /*49a0*/  LDS R0, [UR48+0x140] ;  /* 0x00014030ff007984 */ /* 0x000ee20008000800 */
[----:B------:R-:W-:Y:S01]  /*49b0*/  IMAD.SHL.U32 R98, R98, 0x10, RZ ;  /* 0x0000001062627824 */ /* 0x000fe200078e00ff */
[----:B------:R-:W-:Y:S01]  /*49c0*/  LEA R99, R99, UR52, 0x1 ;  /* 0x0000003463637c11 */ /* 0x000fe2000f8e08ff */
[----:B------:R-:W-:Y:S01]  /*49d0*/  UMOV UR51, 0x1 ;  /* 0x0000000100337882 */ /* 0x000fe20000000000 */
[----:B------:R-:W-:Y:S01]  /*49e0*/  UMOV UR56, URZ ;  /* 0x000000ff00387c82 */ /* 0x000fe20008000000 */
[----:B------:R-:W1:Y:S02]  /*49f0*/  LDCU.64 UR38, c[0x0][0x888] ;  /* 0x00011100ff2677ac */ /* 0x000e640008000a00 */
[----:B------:R-:W1:Y:S01]  /*4a00*/  LDC R41, c[0x0][0xb30] ;  /* 0x0002cc00ff297b82 */ /* 0x000e620000000800 */
[----:B------:R-:W1:Y:S01]  /*4a10*/  LDCU.64 UR44, c[0x0][0x890] ;  /* 0x00011200ff2c77ac */ /* 0x000e620008000a00 */
[----:B------:R-:W-:Y:S01]  /*4a20*/  UMOV UR50, URZ ;  /* 0x000000ff00327c82 */ /* 0x000fe20008000000 */
[----:B------:R-:W-:-:S05]  /*4a30*/  UMOV UR49, URZ ;  /* 0x000000ff00317c82 */ /* 0x000fca0008000000 */
[----:B------:R-:W1:Y:S08]  /*4a40*/  LDC.64 R84, c[0x0][0xb10] ;  /* 0x0002c400ff547b82 */ /* 0x000e700000000a00 */
[----:B------:R-:W1:Y:S08]  /*4a50*/  LDC.64 R38, c[0x0][0xb18] ;  /* 0x0002c600ff267b82 */ /* 0x000e700000000a00 */
[----:B------:R-:W1:Y:S08]  /*4a60*/  LDC.64 R36, c[0x0][0xb28] ;  /* 0x0002ca00ff247b82 */ /* 0x000e700000000a00 */
[----:B------:R-:W1:Y:S01]  /*4a70*/  LDC.64 R82, c[0x0][0x8b0] ;  /* 0x00022c00ff527b82 */ /* 0x000e620000000a00 */
[----:B---3--:R-:W-:-:S07]  /*4a80*/  IMAD.IADD R46, R0, 0x1, R46 ;  /* 0x00000001002e7824 */ /* 0x008fce00078e022e */
[----:B------:R-:W3:Y:S08]  /*4a90*/  LDC.64 R80, c[0x0][0x8a8] ;  /* 0x00022a00ff507b82 */ /* 0x000ef00000000a00 */
[----:B--2-4-:R-:W1:Y:S02]  /*4aa0*/  LDC R90, c[0x0][0x374] ;  /* 0x0000dd00ff5a7b82 */ /* 0x014e640000000800 */
.L_x_111:
[C---:B------:R-:W-:Y:S02]  /*4ab0*/  LEA R0, R103.reuse, UR48, 0x3 ;  /* 0x0000003067007c11 */ /* 0x040fe4000f8e18ff */
[----:B------:R-:W-:Y:S02]  /*4ac0*/  SHF.L.U32 R2, R96, 0x1f, RZ ;  /* 0x0000001f60027819 */ /* 0x000fe400000006ff */
[----:B------:R-:W-:Y:S02]  /*4ad0*/  LEA R16, R103, UR48, 0x4 ;  /* 0x0000003067107c11 */ /* 0x000fe4000f8e20ff */
[----:B------:R-:W2:Y:S02]  /*4ae0*/  SYNCS.PHASECHK.TRANS64.TRYWAIT P0, [R0+URZ+0x90], R2 ;  /* 0x00009002000075a7 */ /* 0x000ea400080011ff */
[----:B--2---:R-:W-:Y:S05]  /*4af0*/  @!P0 BRA `(.L_x_81) ;  /* 0x0000003000908947 */ /* 0x004fea0003800000 */
.L_x_155:
[----:B------:R-:W4:Y:S01]  /*4b00*/  LDC.64 R10, c[0x0][0xb10] ;  /* 0x0002c400ff0a7b82 */ /* 0x000f220000000a00 */
[----:B------:R-:W3:Y:S01]  /*4b10*/  LDS.128 R16, [R16+0x120] ;  /* 0x0001200010107984 */ /* 0x000ee20000000c00 */
[----:B-1----:R-:W-:Y:S01]  /*4b20*/  ISETP.NE.AND P1, PT, R41, 0x1, PT ;  /* 0x000000012900780c */ /* 0x002fe20003f25270 */
[----:B--2---:R-:W-:Y:S01]  /*4b30*/  VIADD R0, R0, 0xa0 ;  /* 0x000000a000007836 */ /* 0x004fe20000000000 */
[----:B------:R-:W-:Y:S04]  /*4b40*/  ISETP.GE.AND P0, PT, R40, 0x1, PT ;  /* 0x000000012800780c */ /* 0x000fe80003f06270 */
[----:B------:R-:W1:Y:S01]  /*4b50*/  LDC.64 R8, c[0x0][0xb18] ;  /* 0x0002c600ff087b82 */ /* 0x000e620000000a00 */
[----:B------:R-:W-:Y:S01]  /*4b60*/  PRMT R0, RZ, 0x654, R0 ;  /* 0x00000654ff007816 */ /* 0x000fe20000000000 */
[----:B------:R-:W-:Y:S01]  /*4b70*/  @!PT LDS RZ, [RZ] ;  /* 0x00000000fffff984 */ /* 0x000fe20000000800 */
[----:B------:R-:W-:Y:S01]  /*4b80*/  @!PT LDS RZ, [RZ] ;  /* 0x00000000fffff984 */ /* 0x000fe20000000800 */
[----:B------:R-:W-:Y:S01]  /*4b90*/  @!PT LDS RZ, [RZ] ;  /* 0x00000000fffff984 */ /* 0x000fe20000000800 */
[----:B------:R-:W-:Y:S01]  /*4ba0*/  @!PT LDS RZ, [RZ] ;  /* 0x00000000fffff984 */ /* 0x000fe20000000800 */
[----:B------:R2:W-:Y:S06]  /*4bb0*/  MEMBAR.ALL.CTA ;  /* 0x0000000000007992 */ /* 0x0005ec0000008000 */
[----:B--2---:R-:W2:Y:S01]  /*4bc0*/  FENCE.VIEW.ASYNC.S ;  /* 0x00000000000073c6 */ /* 0x004ea20000000000 */
[----:B------:R-:W1:Y:S08]  /*4bd0*/  @!P1 LDC R12, c[0x0][0xb20] ;  /* 0x0002c800ff0c9b82 */ /* 0x000e700000000800 */
[----:B------:R-:W1:Y:S01]  /*4be0*/  @!P1 LDC R7, c[0x0][0xb0c] ;  /* 0x0002c300ff079b82 */ /* 0x000e620000000800 */
[----:B--2---:R2:W-:Y:S01]  /*4bf0*/  SYNCS.ARRIVE.TRANS64.RED.A1T0 RZ, [R0+URZ], RZ ;  /* 0x000000ff00ff79a7 */ /* 0x0045e200081004ff */
[----:B---3--:R-:W-:Y:S04]  /*4c00*/  LOP3.LUT P4, RZ, R18, 0x1, RZ, 0xc0, !PT ;  /* 0x0000000112ff7812 */ /* 0x008fe8000788c0ff */
[----:B------:R-:W-:Y:S09]  /*4c10*/  P2R R101, PR, RZ, 0x10 ;  /* 0x00000010ff657803 */ /* 0x000ff20000000000 */
[----:B------:R-:W-:Y:S02]  /*4c20*/  @P4 MOV R44, R16 ;  /* 0x00000010002c4202 */ /* 0x000fe40000000f00 */
[----:B------:R-:W-:Y:S01]  /*4c30*/  @P4 LOP3.LUT R43, R17, 0xffff, RZ, 0xc0, !PT ;  /* 0x0000ffff112b4812 */ /* 0x000fe200078ec0ff */
[----:B--2-4-:R-:W-:Y:S06]  /*4c40*/  @!P0 BRA `(.L_x_82) ;  /* 0x0000000000a48947 */ /* 0x014fec0003800000 */
[----:B------:R-:W-:Y:S01]  /*4c50*/  IMAD.HI.U32 R0, R90, R39, RZ ;  /* 0x000000275a007227 */ /* 0x000fe200078e00ff */
[----:B------:R-:W-:Y:S02]  /*4c60*/  ISETP.NE.AND P0, PT, R38, 0x1, PT ;  /* 0x000000012600780c */ /* 0x000fe40003f05270 */
[----:B------:R-:W-:Y:S01]  /*4c70*/  ISETP.NE.AND P2, PT, R40, 0x1, PT ;  /* 0x000000012800780c */ /* 0x000fe20003f45270 */
[----:B------:R-:W-:Y:S01]  /*4c80*/  IMAD.HI.U32 R4, R91, R84, RZ ;  /* 0x000000545b047227 */ /* 0x000fe200078e00ff */
[----:B------:R-:W-:Y:S02]  /*4c90*/  SHF.R.U32.HI R0, RZ, R89, R0 ;  /* 0x00000059ff007219 */ /* 0x000fe40000011600 */
[----:B------:R-:W-:Y:S01]  /*4ca0*/  ISETP.NE.AND P3, PT, R42, 0x1, PT ;  /* 0x000000012a00780c */ /* 0x000fe20003f65270 */
[----:B------:R-:W-:Y:S01]  /*4cb0*/  IMAD.HI.U32 R6, R43, R39, RZ ;  /* 0x000000272b067227 */ /* 0x000fe200078e00ff */
[-C--:B------:R-:W-:Y:S02]  /*4cc0*/  SHF.R.U32.HI R4, RZ, R85.reuse, R4 ;  /* 0x00000055ff047219 */ /* 0x080fe40000011604 */
[----:B------:R-:W-:Y:S01]  /*4cd0*/  SEL R0, R90, R0, !P0 ;  /* 0x000000005a007207 */ /* 0x000fe20004000000 */
[----:B------:R-:W-:Y:S01]  /*4ce0*/  IMAD.HI.U32 R5, R44, R84, RZ ;  /* 0x000000542c057227 */ /* 0x000fe200078e00ff */
[----:B------:R-:W-:Y:S03]  /*4cf0*/  SEL R4, R91, R4, !P3 ;  /* 0x000000045b047207 */ /* 0x000fe60005800000 */
[-C--:B------:R-:W-:Y:S01]  /*4d00*/  IMAD.HI.U32 R3, R0, R36.reuse, RZ ;  /* 0x0000002400037227 */ /* 0x080fe200078e00ff */
[----:B------:R-:W-:Y:S03]  /*4d10*/  SHF.R.U32.HI R5, RZ, R85, R5 ;  /* 0x00000055ff057219 */ /* 0x000fe60000011605 */
[----:B------:R-:W-:Y:S01]  /*4d20*/  IMAD.HI.U32 R2, R4, R36, RZ ;  /* 0x0000002404027227 */ /* 0x000fe200078e00ff */
[----:B------:R-:W-:Y:S02]  /*4d30*/  @P2 SHF.R.U32.HI R0, RZ, R37, R3 ;  /* 0x00000025ff002219 */ /* 0x000fe40000011603 */
[----:B------:R-:W-:Y:S02]  /*4d40*/  SHF.R.U32.HI R3, RZ, R89, R6 ;  /* 0x00000059ff037219 */ /* 0x000fe40000011606 */
[----:B------:R-:W-:Y:S01]  /*4d50*/  @P2 SHF.R.U32.HI R4, RZ, R37, R2 ;  /* 0x00000025ff042219 */ /* 0x000fe20000011602 */
[----:B------:R-:W-:Y:S01]  /*4d60*/  IMAD R0, R40, R0, RZ ;  /* 0x0000000028007224 */ /* 0x000fe200078e02ff */
[----:B------:R-:W-:Y:S02]  /*4d70*/  SEL R3, R43, R3, !P0 ;  /* 0x000000032b037207 */ /* 0x000fe40004000000 */
[----:B------:R-:W-:Y:S01]  /*4d80*/  SEL R2, R44, R5, !P3 ;  /* 0x000000052c027207 */ /* 0x000fe20005800000 */
[----:B------:R-:W-:Y:S01]  /*4d90*/  IMAD R5, R40, R4, RZ ;  /* 0x0000000428057224 */ /* 0x000fe200078e02ff */
[C---:B------:R-:W-:Y:S01]  /*4da0*/  ISETP.GE.AND P0, PT, R3.reuse, R0, PT ;  /* 0x000000000300720c */ /* 0x040fe20003f06270 */
[C---:B------:R-:W-:Y:S03]  /*4db0*/  IMAD.HI.U32 R0, R3.reuse, R36, RZ ;  /* 0x0000002403007227 */ /* 0x040fe600078e00ff */
[C---:B------:R-:W-:Y:S02]  /*4dc0*/  ISETP.GE.OR P0, PT, R2.reuse, R5, P0 ;  /* 0x000000050200720c */ /* 0x040fe40000706670 */
[----:B------:R-:W-:Y:S04]  /*4dd0*/  SHF.R.U32.HI R0, RZ, R37, R0 ;  /* 0x00000025ff007219 */ /* 0x000fe80000011600 */
[C---:B------:R-:W-:Y:S05]  /*4de0*/  SEL R6, R3.reuse, R0, !P2 ;  /* 0x0000000003067207 */ /* 0x040fea0005000000 */
        /* <DEDUP_REMOVED lines=14> */
[----:B------:R-:W-:Y:S07]  /*4ed0*/  IMAD R43, R3, R38, R43 ;  /* 0x00000026032b7224 */ /* 0x000fee00078e022b */
.L_x_82:
[----:B-1----:R-:W-:Y:S01]  /*4ee0*/  @!P1 ISETP.NE.AND P0, PT, R8, 0x1, PT ;  /* 0x000000010800980c */ /* 0x002fe20003f05270 */
[----:B------:R-:W-:Y:S01]  /*4ef0*/  @!P1 IMAD.HI.U32 R0, R44, R10, RZ ;  /* 0x0000000a2c009227 */ /* 0x000fe200078e00ff */
[----:B------:R-:W-:Y:S01]  /*4f00*/  @!P1 ISETP.NE.AND P2, PT, R7, 0x1, PT ;  /* 0x000000010700980c */ /* 0x000fe20003f45270 */
[----:B------:R-:W-:Y:S01]  /*4f10*/  ULOP3.LUT UP0, URZ, UR52, 0x1b0, URZ, 0xc0, !UPT ;  /* 0x000001b034ff7892 */ /* 0x000fe2000f80c0ff */
[----:B------:R-:W-:Y:S01]  /*4f20*/  R2UR UR42, R15 ;  /* 0x000000000f2a72ca */ /* 0x000fe200000e0000 */
[----:B------:R-:W-:Y:S01]  /*4f30*/  @!P1 IMAD.HI.U32 R2, R43, R9, RZ ;  /* 0x000000092b029227 */ /* 0x000fe200078e00ff */
[----:B------:R-:W-:Y:S02]  /*4f40*/  @!P1 SHF.R.U32.HI R0, RZ, R11, R0 ;  /* 0x0000000bff009219 */ /* 0x000fe40000011600 */
[----:B------:R-:W-:Y:S01]  /*4f50*/  R2UR UR41, R14 ;  /* 0x000000000e2972ca */ /* 0x000fe200000e0000 */
[----:B------:R-:W-:Y:S01]  /*4f60*/  VIADD R103, R103, 0x1 ;  /* 0x0000000167677836 */ /* 0x000fe20000000000 */
[----:B------:R-:W-:Y:S02]  /*4f70*/  @!P1 SHF.R.U32.HI R2, RZ, R12, R2 ;  /* 0x0000000cff029219 */ /* 0x000fe40000011602 */
[----:B------:R-:W-:Y:S02]  /*4f80*/  @!P1 SEL R3, R44, R0, !P2 ;  /* 0x000000002c039207 */ /* 0x000fe40005000000 */
[----:B------:R-:W-:Y:S02]  /*4f90*/  @!P1 SEL R2, R43, R2, !P0 ;  /* 0x000000022b029207 */ /* 0x000fe40004000000 */
[----:B------:R-:W-:Y:S01]  /*4fa0*/  @P4 SHF.R.U32.HI R95, RZ, 0x10, R17 ;  /* 0x00000010ff5f4819 */ /* 0x000fe20000011611 */
[----:B------:R-:W-:Y:S02]  /*4fb0*/  USHF.L.U32 UR42, UR42, 0x7, URZ ;  /* 0x000000072a2a7899 */ /* 0x000fe400080006ff */
[----:B------:R-:W-:Y:S02]  /*4fc0*/  @!P1 IMAD.IADD R0, R2, 0x1, -R3 ;  /* 0x0000000102009824 */ /* 0x000fe400078e0a03 */
[----:B------:R-:W-:Y:S01]  /*4fd0*/  @!P1 IMAD.IADD R2, R3, 0x1, -R2 ;  /* 0x0000000103029824 */ /* 0x000fe200078e0a02 */
[----:B------:R-:W-:Y:S01]  /*4fe0*/  USHF.L.U32 UR41, UR41, 0x6, URZ ;  /* 0x0000000629297899 */ /* 0x000fe200080006ff */
[----:B------:R-:W-:Y:S02]  /*4ff0*/  @!P1 IMAD R44, R0, R7, R44 ;  /* 0x00000007002c9224 */ /* 0x000fe400078e022c */
[----:B------:R-:W-:Y:S01]  /*5000*/  @!P1 IMAD R43, R2, R8, R43 ;  /* 0x00000008022b9224 */ /* 0x000fe200078e022b */
[----:B------:R-:W-:Y:S08]  /*5010*/  BRA.U !UP0, `(.L_x_83) ;  /* 0x00000001087c7547 */ /* 0x000ff0000b800000 */
[----:B------:R-:W1:Y:S01]  /*5020*/  LDCU.64 UR8, c[0x4][0x80] ;  /* 0x01001000ff0877ac */ /* 0x000e620008000a00 */
[----:B------:R-:W-:Y:S01]  /*5030*/  MOV R2, 0x0 ;  /* 0x0000000000027802 */ /* 0x000fe20000000f00 */
[----:B------:R-:W-:Y:S02]  /*5040*/  HFMA2 R12, -RZ, RZ, 0, 5.9604644775390625e-08 ;  /* 0x00000001ff0c7431 */ /* 0x000fe400000001ff */
[----:B------:R-:W-:Y:S01]  /*5050*/  IMAD.MOV.U32 R8, RZ, RZ, 0x70 ;  /* 0x00000070ff087424 */ /* 0x000fe200078e00ff */
[----:B------:R2:W3:Y:S01]  /*5060*/  LDC.64 R14, c[0x4][R2] ;  /* 0x01000000020e7b82 */ /* 0x0004e20000000a00 */
[----:B------:R-:W4:Y:S01]  /*5070*/  LDCU.64 UR6, c[0x4][0x88] ;  /* 0x01001100ff0677ac */ /* 0x000f220008000a00 */
[----:B------:R-:W-:Y:S01]  /*5080*/  IMAD.MOV.U32 R13, RZ, RZ, RZ ;  /* 0x000000ffff0d7224 */ /* 0x000fe200078e00ff */
[----:B------:R-:W2:Y:S01]  /*5090*/  LDCU.64 UR4, c[0x4][0x8] ;  /* 0x01000100ff0477ac */ /* 0x000ea20008000a00 */
[----:B-1----:R-:W-:Y:S01]  /*50a0*/  MOV R5, UR9 ;  /* 0x0000000900057c02 */ /* 0x002fe20008000f00 */
[----:B------:R-:W-:Y:S01]  /*50b0*/  IMAD.U32 R4, RZ, RZ, UR8 ;  /* 0x00000008ff047e24 */ /* 0x000fe2000f8e00ff */
[----:B----4-:R-:W-:Y:S01]  /*50c0*/  MOV R7, UR7 ;  /* 0x0000000700077c02 */ /* 0x010fe20008000f00 */
[----:B------:R-:W-:Y:S01]  /*50d0*/  IMAD.U32 R6, RZ, RZ, UR6 ;  /* 0x00000006ff067e24 */ /* 0x000fe2000f8e00ff */
[----:B--2---:R-:W-:Y:S01]  /*50e0*/  MOV R11, UR5 ;  /* 0x00000005000b7c02 */ /* 0x004fe20008000f00 */
[----:B------:R-:W-:Y:S02]  /*50f0*/  IMAD.U32 R10, RZ, RZ, UR4 ;  /* 0x00000004ff0a7e24 */ /* 0x000fe4000f8e00ff */
[----:B------:R-:W-:Y:S07]  /*5100*/  LEPC R20, `(.L_x_84) ;  /* 0x000000001014794e */ /* 0x000fee0000000000 */
[----:B---3-5:R-:W-:Y:S05]  /*5110*/  CALL.ABS.NOINC R14 ;  /* 0x000000000e007343 */ /* 0x028fea0003c00000 */
.L_x_84:
[----:B------:R-:W1:Y:S01]  /*5120*/  LDCU.64 UR8, c[0x4][0x80] ;  /* 0x01001000ff0877ac */ /* 0x000e620008000a00 */
[----:B------:R-:W2:Y:S01]  /*5130*/  LDC.64 R2, c[0x4][R2] ;  /* 0x0100000002027b82 */ /* 0x000ea20000000a00 */
[----:B------:R-:W-:Y:S02]  /*5140*/  HFMA2 R12, -RZ, RZ, 0, 5.9604644775390625e-08 ;  /* 0x00000001ff0c7431 */ /* 0x000fe400000001ff */
[----:B------:R-:W-:Y:S02]  /*5150*/  IMAD.MOV.U32 R8, RZ, RZ, 0x70 ;  /* 0x00000070ff087424 */ /* 0x000fe400078e00ff */
[----:B------:R-:W-:Y:S01]  /*5160*/  IMAD.MOV.U32 R13, RZ, RZ, RZ ;  /* 0x000000ffff0d7224 */ /* 0x000fe200078e00ff */
[----:B------:R-:W3:Y:S01]  /*5170*/  LDCU.64 UR6, c[0x4][0x88] ;  /* 0x01001100ff0677ac */ /* 0x000ee20008000a00 */
[----:B------:R-:W4:Y:S01]  /*5180*/  LDCU.64 UR4, c[0x4][0x8] ;  /* 0x01000100ff0477ac */ /* 0x000f220008000a00 */
[----:B-1----:R-:W-:Y:S02]  /*5190*/  MOV R4, UR8 ;  /* 0x0000000800047c02 */ /* 0x002fe40008000f00 */
[----:B------:R-:W-:Y:S02]  /*51a0*/  MOV R5, UR9 ;  /* 0x0000000900057c02 */ /* 0x000fe40008000f00 */
[----:B---3--:R-:W-:Y:S01]  /*51b0*/  MOV R7, UR7 ;  /* 0x0000000700077c02 */ /* 0x008fe20008000f00 */
[----:B------:R-:W-:Y:S01]  /*51c0*/  IMAD.U32 R6, RZ, RZ, UR6 ;  /* 0x00000006ff067e24 */ /* 0x000fe2000f8e00ff */
[----:B----4-:R-:W-:Y:S01]  /*51d0*/  MOV R11, UR5 ;  /* 0x00000005000b7c02 */ /* 0x010fe20008000f00 */
[----:B------:R-:W-:Y:S02]  /*51e0*/  IMAD.U32 R10, RZ, RZ, UR4 ;  /* 0x00000004ff0a7e24 */ /* 0x000fe4000f8e00ff */
[----:B------:R-:W-:Y:S07]  /*51f0*/  LEPC R20, `(.L_x_83) ;  /* 0x000000001014794e */ /* 0x000fee0000000000 */
[----:B--2---:R-:W-:Y:S05]  /*5200*/  CALL.ABS.NOINC R2 ;  /* 0x0000000002007343 */ /* 0x004fea0003c00000 */
.L_x_83:
[----:B------:R-:W-:Y:S01]  /*5210*/  ISETP.NE.U32.AND P4, PT, R82, RZ, PT ;  /* 0x000000ff5200720c */ /* 0x000fe20003f85070 */
[----:B------:R-:W-:Y:S01]  /*5220*/  UISETP.NE.AND UP2, UPT, UR53, URZ, UPT ;  /* 0x000000ff3500728c */ /* 0x000fe2000bf45270 */
[----:B------:R-:W-:Y:S01]  /*5230*/  ISETP.NE.U32.AND P2, PT, RZ, UR38, PT ;  /* 0x00000026ff007c0c */ /* 0x000fe2000bf45070 */
[----:B------:R-:W-:Y:S01]  /*5240*/  UISETP.NE.U32.AND UP1, UPT, UR44, URZ, UPT ;  /* 0x000000ff2c00728c */ /* 0x000fe2000bf25070 */
[----:B------:R-:W-:Y:S01]  /*5250*/  ISETP.NE.AND.EX P4, PT, R83, RZ, PT, P4 ;  /* 0x000000ff5300720c */ /* 0x000fe20003f85340 */
[----:B------:R-:W-:Y:S01]  /*5260*/  UPLOP3.LUT UP0, UPT, UPT, UPT, UPT, 0x40, 0x4 ;  /* 0x000000000004789c */ /* 0x000fe20003f0e870 */
[----:B------:R-:W-:Y:S01]  /*5270*/  ISETP.NE.AND.EX P2, PT, RZ, UR39, PT, P2 ;  /* 0x00000027ff007c0c */ /* 0x000fe2000bf45320 */
[----:B------:R-:W-:Y:S01]  /*5280*/  UISETP.NE.AND.EX UP1, UPT, UR45, URZ, UPT, UP1 ;  /* 0x000000ff2d00728c */ /* 0x000fe2000bf25310 */
[----:B------:R-:W-:Y:S04]  /*5290*/  PLOP3.LUT P1, PT, PT, PT, UP2, 0x80, 0x8 ;  /* 0x000000000008781c */ /* 0x000fe80003f2f028 */
[----:B------:R-:W-:Y:S06]  /*52a0*/  @UP2 UPLOP3.LUT UP0, UPT, UPT, UPT, UP1, 0x80, 0x8 ;  /* 0x000000000008289c */ /* 0x000fec0003f0f010 */
[----:B------:R-:W-:Y:S01]  /*52b0*/  PLOP3.LUT P0, PT, PT, PT, UP0, 0x80, 0x8 ;  /* 0x000000000008781c */ /* 0x000fe20003f0f008 */
[----:B------:R-:W-:Y:S01]  /*52c0*/  @!UPT UIADD3 URZ, UPT, UPT, URZ, URZ, URZ ;  /* 0x000000fffffff290 */ /* 0x000fe2000fffe0ff */
[----:B------:R-:W-:Y:S11]  /*52d0*/  BRA.U !UP1, `(.L_x_85) ;  /* 0x0000000109387547 */ /* 0x000ff6000b800000 */
[----:B------:R-:W-:Y:S01]  /*52e0*/  UISETP.NE.U32.AND UP0, UPT, UR38, URZ, UPT ;  /* 0x000000ff2600728c */ /* 0x000fe2000bf05070 */
[----:B------:R-:W-:Y:S02]  /*52f0*/  HFMA2 R0, -RZ, RZ, 0, 5.9604644775390625e-08 ;  /* 0x00000001ff007431 */ /* 0x000fe400000001ff */
[----:B------:R-:W-:Y:S01]  /*5300*/  IMAD.MOV.U32 R88, RZ, RZ, 0x1 ;  /* 0x00000001ff587424 */ /* 0x000fe200078e00ff */
[----:B------:R-:W-:Y:S06]  /*5310*/  UISETP.NE.AND.EX UP0, UPT, UR39, URZ, UPT, UP0 ;  /* 0x000000ff2700728c */ /* 0x000fec000bf05300 */
[----:B------:R-:W-:Y:S05]  /*5320*/  PLOP3.LUT P3, PT, PT, PT, UP0, 0x80, 0x8 ;  /* 0x000000000008781c */ /* 0x000fea0003f6f008 */
[----:B------:R-:W1:Y:S01]  /*5330*/  @UP0 LDCU.64 UR6, c[0x0][0x888] ;  /* 0x00011100ff0607ac */ /* 0x000e620008000a00 */
[----:B------:R-:W-:Y:S07]  /*5340*/  @UP0 UIMAD UR4, UR36, UR44, URZ ;  /* 0x0000002c240402a4 */ /* 0x000fee000f8e02ff */
[----:B------:R-:W-:Y:S01]  /*5350*/  @!P3 PRMT R88, R0, 0x7610, R88 ;  /* 0x000076100058b816 */ /* 0x000fe20000000058 */
[----:B-1----:R-:W-:Y:S03]  /*5360*/  @UP0 UIMAD.WIDE UR6, UR4, 0x4, UR6 ;  /* 0x00000004040608a5 */ /* 0x002fe6000f8e0206 */
[----:B------:R-:W1:Y:S03]  /*5370*/  @!UP0 LDCU UR4, c[0x0][0x880] ;  /* 0x00011000ff0487ac */ /* 0x000e660008000800 */
[----:B------:R-:W-:Y:S01]  /*5380*/  IMAD.U32 R2, RZ, RZ, UR6 ;  /* 0x00000006ff027e24 */ /* 0x000fe2000f8e00ff */
[----:B------:R-:W-:Y:S05]  /*5390*/  MOV R3, UR7 ;  /* 0x0000000700037c02 */ /* 0x000fea0008000f00 */
[----:B-----5:R2:W5:Y:S02]  /*53a0*/  @P3 LDG.E R49, desc[UR46][R2.64] ;  /* 0x0000002e02313981 */ /* 0x020564000c1e1900 */
[----:B-12---:R-:W-:Y:S02]  /*53b0*/  @!P3 IMAD.U32 R49, RZ, RZ, UR4 ;  /* 0x00000004ff31be24 */ /* 0x006fe4000f8e00ff */
.L_x_85:
[----:B------:R-:W-:Y:S05]  /*53c0*/  @!P4 BRA `(.L_x_86) ;  /* 0x000000000020c947 */ /* 0x000fea0003800000 */
[----:B------:R-:W-:Y:S04]  /*53d0*/  ISETP.NE.U32.AND P3, PT, R80, RZ, PT ;  /* 0x000000ff5000720c */ /* 0x000fe80003f65070 */
[----:B------:R-:W-:Y:S11]  /*53e0*/  ISETP.NE.AND.EX P3, PT, R81, RZ, PT, P3 ;  /* 0x000000ff5100720c */ /* 0x000ff60003f65330 */
[----:B------:R-:W-:Y:S02]  /*53f0*/  @!UPT UIADD3 URZ, UPT, UPT, URZ, URZ, URZ ;  /* 0x000000fffffff290 */ /* 0x000fe4000fffe0ff */
[----:B------:R-:W1:Y:S01]  /*5400*/  @P3 LDC.64 R2, c[0x0][0x8a8] ;  /* 0x00022a00ff023b82 */ /* 0x000e620000000a00 */
[----:B------:R-:W-:Y:S04]  /*5410*/  @P3 IMAD R0, R82, UR36, RZ ;  /* 0x0000002452003c24 */ /* 0x000fe8000f8e02ff */
[----:B-1----:R-:W-:Y:S05]  /*5420*/  @P3 IMAD.WIDE R2, R0, 0x4, R2 ;  /* 0x0000000400023825 */ /* 0x002fea00078e0202 */
[----:B-----5:R1:W5:Y:S02]  /*5430*/  @P3 LDG.E R47, desc[UR46][R2.64] ;  /* 0x0000002e022f3981 */ /* 0x020364000c1e1900 */
[----:B-1----:R-:W2:Y:S02]  /*5440*/  @!P3 LDC R47, c[0x0][0x8a0] ;  /* 0x00022800ff2fbb82 */ /* 0x002ea40000000800 */
.L_x_86:
[----:B-----5:R-:W-:Y:S01]  /*5450*/  FSETP.NEU.AND P3, PT, R49, RZ, PT ;  /* 0x000000ff3100720b */ /* 0x020fe20003f6d000 */
[----:B------:R-:W-:Y:S01]  /*5460*/  ULOP3.LUT UR4, UR51, 0x1, URZ, 0x3c, !UPT ;  /* 0x0000000133047892 */ /* 0x000fe2000f8e3cff */
[----:B------:R-:W-:Y:S01]  /*5470*/  SEL R4, RZ, 0xffffffff, P2 ;  /* 0xffffffffff047807 */ /* 0x000fe20001000000 */
[----:B------:R-:W-:Y:S01]  /*5480*/  IMAD.U32 R72, RZ, RZ, UR56 ;  /* 0x00000038ff487e24 */ /* 0x000fe2000f8e00ff */
[----:B------:R-:W-:Y:S01]  /*5490*/  @P1 LOP3.LUT P2, RZ, R88, 0xff, RZ, 0xc0, !PT ;  /* 0x000000ff58ff1812 */ /* 0x000fe2000784c0ff */
[----:B------:R-:W-:Y:S01]  /*54a0*/  IMAD.SHL.U32 R106, R94, 0x10, RZ ;  /* 0x000000105e6a7824 */ /* 0x000fe200078e00ff */
[----:B------:R-:W-:Y:S01]  /*54b0*/  @P1 SEL R0, RZ, 0xffffffff, P3 ;  /* 0xffffffffff001807 */ /* 0x000fe20001800000 */
[----:B------:R-:W-:Y:S01]  /*54c0*/  IMAD.U32 R107, RZ, RZ, UR4 ;  /* 0x00000004ff6b7e24 */ /* 0x000fe2000f8e00ff */
[----:B------:R-:W-:Y:S01]  /*54d0*/  LEA R73, R45, UR48, 0x3 ;  /* 0x000000302d497c11 */ /* 0x000fe2000f8e18ff */
[----:B------:R-:W-:Y:S01]  /*54e0*/  IMAD.SHL.U32 R72, R72, 0x2000, RZ ;  /* 0x0000200048487824 */ /* 0x000fe200078e00ff */
[----:B------:R-:W-:Y:S01]  /*54f0*/  @P0 SEL R0, R4, R0, !P2 ;  /* 0x0000000004000207 */ /* 0x000fe20005000000 */
[----:B------:R-:W-:Y:S01]  /*5500*/  IMAD.SHL.U32 R105, R93, 0x10, RZ ;  /* 0x000000105d697824 */ /* 0x000fe200078e00ff */
[----:B------:R-:W-:Y:S01]  /*5510*/  PLOP3.LUT P2, PT, PT, PT, UP1, 0x80, 0x8 ;  /* 0x000000000008781c */ /* 0x000fe20003f4f018 */
[----:B------:R-:W-:Y:S01]  /*5520*/  IMAD.IADD R67, R99, 0x1, R72 ;  /* 0x0000000163437824 */ /* 0x000fe200078e0248 */
[----:B------:R-:W-:Y:S01]  /*5530*/  @P1 LOP3.LUT R0, R0, 0x1, RZ, 0xc0, !PT ;  /* 0x0000000100001812 */ /* 0x000fe200078ec0ff */
[----:B------:R-:W-:Y:S01]  /*5540*/  BSSY B1, `(.L_x_87) ;  /* 0x0000039000017945 */ /* 0x000fe20003800000 */
[----:B------:R-:W-:Y:S01]  /*5550*/  LOP3.LUT P4, R102, R88, 0xff, RZ, 0xc0, !PT ;  /* 0x000000ff58667812 */ /* 0x000fe2000788c0ff */
[----:B------:R-:W-:Y:S01]  /*5560*/  IMAD.IADD R66, R67, 0x1, R106 ;  /* 0x0000000143427824 */ /* 0x000fe200078e026a */
[----:B------:R-:W-:Y:S01]  /*5570*/  ISETP.NE.U32.OR P5, PT, R0, 0x1, !P1 ;  /* 0x000000010000780c */ /* 0x000fe20004fa5470 */
[----:B------:R-:W-:Y:S01]  /*5580*/  IMAD.U32 R0, RZ, RZ, UR56 ;  /* 0x00000038ff007e24 */ /* 0x000fe2000f8e00ff */
[----:B------:R-:W-:Y:S01]  /*5590*/  SEL R3, RZ, 0xffffffff, P3 ;  /* 0xffffffffff037807 */ /* 0x000fe20001800000 */
[----:B------:R-:W-:Y:S01]  /*55a0*/  IMAD.MOV.U32 R75, RZ, RZ, 0x1 ;  /* 0x00000001ff4b7424 */ /* 0x000fe200078e00ff */
[----:B------:R-:W-:Y:S01]  /*55b0*/  P2R R104, PR, RZ, 0x20 ;  /* 0x00000020ff687803 */ /* 0x000fe20000000000 */
[----:B------:R-:W-:Y:S01]  /*55c0*/  IMAD R48, R45, 0x40, R46 ;  /* 0x000000402d307824 */ /* 0x000fe200078e022e */
[----:B------:R-:W-:Y:S01]  /*55d0*/  LEA R0, R0, UR48, 0x3 ;  /* 0x0000003000007c11 */ /* 0x000fe2000f8e18ff */
[----:B------:R-:W-:Y:S01]  /*55e0*/  IMAD.U32 R74, RZ, RZ, UR56 ;  /* 0x00000038ff4a7e24 */ /* 0x000fe2000f8e00ff */
[----:B------:R-:W-:Y:S02]  /*55f0*/  @P2 SEL R3, R4, R3, !P4 ;  /* 0x0000000304032207 */ /* 0x000fe40006000000 */
[----:B------:R-:W-:Y:S02]  /*5600*/  CS2R R78, SRZ ;  /* 0x00000000004e7805 */ /* 0x000fe4000001ff00 */
[----:B------:R-:W-:Y:S02]  /*5610*/  CS2R R76, SRZ ;  /* 0x00000000004c7805 */ /* 0x000fe4000001ff00 */
[----:B------:R-:W-:Y:S02]  /*5620*/  CS2R R70, SRZ ;  /* 0x0000000000467805 */ /* 0x000fe4000001ff00 */
[----:B------:R-:W-:Y:S02]  /*5630*/  LOP3.LUT R3, R3, 0x1, RZ, 0xc0, !PT ;  /* 0x0000000103037812 */ /* 0x000fe400078ec0ff */
[----:B------:R-:W-:Y:S02]  /*5640*/  CS2R R68, SRZ ;  /* 0x0000000000447805 */ /* 0x000fe4000001ff00 */
[----:B------:R-:W-:Y:S02]  /*5650*/  @P5 SHF.L.U32 R2, R107, 0x1f, RZ ;  /* 0x0000001f6b025819 */ /* 0x000fe400000006ff */
[----:B------:R-:W-:Y:S02]  /*5660*/  CS2R R62, SRZ ;  /* 0x00000000003e7805 */ /* 0x000fe4000001ff00 */
[----:B------:R-:W-:Y:S02]  /*5670*/  ISETP.NE.U32.AND P2, PT, R3, 0x1, PT ;  /* 0x000000010300780c */ /* 0x000fe40003f45070 */
[----:B------:R-:W-:Y:S01]  /*5680*/  CS2R R60, SRZ ;  /* 0x00000000003c7805 */ /* 0x000fe2000001ff00 */
[----:B------:R1:W3:Y:S01]  /*5690*/  @P5 SYNCS.PHASECHK.TRANS64.TRYWAIT P1, [R0+URZ+0x50], R2 ;  /* 0x00005002000055a7 */ /* 0x0002e200080211ff */
[----:B------:R-:W-:Y:S02]  /*56a0*/  CS2R R58, SRZ ;  /* 0x00000000003a7805 */ /* 0x000fe4000001ff00 */
[----:B------:R-:W-:Y:S02]  /*56b0*/  P2R R108, PR, RZ, 0x4 ;  /* 0x00000004ff6c7803 */ /* 0x000fe40000000000 */
[----:B------:R-:W-:Y:S01]  /*56c0*/  CS2R R56, SRZ ;  /* 0x0000000000387805 */ /* 0x000fe2000001ff00 */
[----:B------:R-:W-:Y:S02]  /*56d0*/  IMAD.IADD R65, R67, 0x1, R105 ;  /* 0x0000000143417824 */ /* 0x000fe400078e0269 */
[----:B------:R-:W-:Y:S01]  /*56e0*/  IMAD.IADD R64, R98, 0x1, R66 ;  /* 0x0000000162407824 */ /* 0x000fe200078e0242 */
[----:B-1----:R-:W-:Y:S04]  /*56f0*/  SHF.L.U32 R2, R97, 0x1f, RZ ;  /* 0x0000001f61027819 */ /* 0x002fe800000006ff */
[----:B------:R1:W4:Y:S01]  /*5700*/  SYNCS.PHASECHK.TRANS64.TRYWAIT P0, [R73+URZ+0xb0], R2 ;  /* 0x0000b002490075a7 */ /* 0x00032200080011ff */
[----:B---3--:R-:W-:Y:S01]  /*5710*/  @P5 SEL R75, RZ, 0x1, !P1 ;  /* 0x00000001ff4b5807 */ /* 0x008fe20004800000 */
[----:B-1----:R-:W-:Y:S06]  /*5720*/  @!P5 BRA `(.L_x_88) ;  /* 0x000000000068d947 */ /* 0x002fec0003800000 */
[----:B------:R-:W-:Y:S01]  /*5730*/  ISETP.NE.AND P1, PT, R75, RZ, PT ;  /* 0x000000ff4b00720c */ /* 0x000fe20003f25270 */
[----:B------:R-:W-:Y:S01]  /*5740*/  BSSY B0, `(.L_x_89) ;  /* 0x000000d000007945 */ /* 0x000fe20003800000 */
[----:B------:R-:W-:Y:S02]  /*5750*/  CS2R R58, SRZ ;  /* 0x00000000003a7805 */ /* 0x000fe4000001ff00 */
[----:B------:R-:W-:Y:S02]  /*5760*/  CS2R R56, SRZ ;  /* 0x0000000000387805 */ /* 0x000fe4000001ff00 */
[----:B------:R-:W-:Y:S02]  /*5770*/  CS2R R62, SRZ ;  /* 0x00000000003e7805 */ /* 0x000fe4000001ff00 */
[----:B------:R-:W-:Y:S02]  /*5780*/  CS2R R60, SRZ ;  /* 0x00000000003c7805 */ /* 0x000fe4000001ff00 */
[----:B------:R-:W-:Y:S02]  /*5790*/  CS2R R70, SRZ ;  /* 0x0000000000467805 */ /* 0x000fe4000001ff00 */
[----:B------:R-:W-:Y:S02]  /*57a0*/  CS2R R68, SRZ ;  /* 0x0000000000447805 */ /* 0x000fe4000001ff00 */
[----:B------:R-:W-:Y:S02]  /*57b0*/  CS2R R78, SRZ ;  /* 0x00000000004e7805 */ /* 0x000fe4000001ff00 */
[----:B------:R-:W-:Y:S01]  /*57c0*/  CS2R R76, SRZ ;  /* 0x00000000004c7805 */ /* 0x000fe2000001ff00 */
[----:B------:R-:W-:Y:S06]  /*57d0*/  @P1 BRA `(.L_x_90) ;  /* 0x00000000000c1947 */ /* 0x000fec0003800000 */
[----:B------:R-:W-:Y:S04]  /*57e0*/  SHF.L.U32 R3, R107, 0x1f, RZ ;  /* 0x0000001f6b037819 */ /* 0x000fe800000006ff */
[----:B------:R-:W1:Y:S02]  /*57f0*/  SYNCS.PHASECHK.TRANS64.TRYWAIT P1, [R0+URZ+0x50], R3 ;  /* 0x00005003000075a7 */ /* 0x000e6400080211ff */
[----:B-1----:R-:W-:Y:S05]  /*5800*/  @!P1 BRA `(.L_x_91) ;  /* 0x0000002400609947 */ /* 0x002fea0003800000 */
.L_x_90:
[----:B------:R-:W-:Y:S05]  /*5810*/  BSYNC B0 ;  /* 0x0000000000007941 */ /* 0x000fea0003800000 */
.L_x_89:
[----:B------:R-:W-:Y:S01]  /*5820*/  ISETP.NE.AND P1, PT, R108, RZ, PT ;  /* 0x000000ff6c00720c */ /* 0x000fe20003f25270 */
[----:B------:R-:W-:Y:S04]  /*5830*/  UIADD3 UR5, UPT, UPT, UR56, 0x1, URZ ;  /* 0x0000000138057890 */ /* 0x000fe8000fffe0ff */
[----:B------:R-:W-:Y:S04]  /*5840*/  UISETP.NE.AND UP0, UPT, UR5, 0x3, UPT ;  /* 0x000000030500788c */ /* 0x000fe8000bf05270 */
[----:B------:R-:W-:Y:S02]  /*5850*/  USEL UR4, URZ, 0x1, UP0 ;  /* 0x00000001ff047887 */ /* 0x000fe40008000000 */
[----:B------:R-:W-:Y:S02]  /*5860*/  USEL UR5, UR5, URZ, UP0 ;  /* 0x000000ff05057287 */ /* 0x000fe40008000000 */
[----:B------:R3:W1:Y:S02]  /*5870*/  @P1 LDS.128 R56, [R67] ;  /* 0x0000000043381984 */ /* 0x0006640000000c00 */
[----:B------:R-:W-:Y:S02]  /*5880*/  LOP3.LUT R107, R107, UR4, RZ, 0x3c, !PT ;  /* 0x000000046b6b7c12 */ /* 0x000fe4000f8e3cff */
[----:B------:R3:W1:Y:S01]  /*5890*/  @P1 LDS.128 R60, [R66+0x10] ;  /* 0x00001000423c1984 */ /* 0x0006620000000c00 */
[----:B------:R-:W-:Y:S03]  /*58a0*/  IMAD.U32 R74, RZ, RZ, UR5 ;  /* 0x00000005ff4a7e24 */ /* 0x000fe6000f8e00ff */
[----:B------:R3:W1:Y:S04]  /*58b0*/  @P1 LDS.128 R68, [R65+0x20] ;  /* 0x0000200041441984 */ /* 0x0006680000000c00 */
[----:B------:R3:W1:Y:S02]  /*58c0*/  @P1 LDS.128 R76, [R64+0x10] ;  /* 0x00001000404c1984 */ /* 0x0006640000000c00 */
.L_x_88:
[----:B------:R-:W-:Y:S05]  /*58d0*/  BSYNC B1 ;  /* 0x0000000000017941 */ /* 0x000fea0003800000 */
.L_x_87:
[----:B-1----:R-:W-:Y:S04]  /*58e0*/  SHF.R.U32.HI R0, RZ, 0x15, R48 ;  /* 0x00000015ff007819 */ /* 0x002fe80000011630 */
[----:B------:R-:W-:Y:S01]  /*58f0*/  LOP3.LUT P1, RZ, R0, 0x3, R92, 0x48, !PT ;  /* 0x0000000300ff7812 */ /* 0x000fe2000782485c */
[----:B------:R-:W-:Y:S01]  /*5900*/  @!UPT UIADD3 URZ, UPT, UPT, URZ, URZ, URZ ;  /* 0x000000fffffff290 */ /* 0x000fe2000fffe0ff */
[----:B----4-:R-:W-:Y:S11]  /*5910*/  @P0 BRA `(.L_x_92) ;  /* 0x0000000000080947 */ /* 0x010ff60003800000 */
[----:B------:R-:W1:Y:S02]  /*5920*/  SYNCS.PHASECHK.TRANS64.TRYWAIT P0, [R73+URZ+0xb0], R2 ;  /* 0x0000b002490075a7 */ /* 0x000e6400080011ff */
[----:B-1----:R-:W-:Y:S05]  /*5930*/  @!P0 BRA `(.L_x_93) ;  /* 0x0000002400288947 */ /* 0x002fea0003800000 */
.L_x_92:
[----:B------:R-:W-:Y:S05]  /*5940*/  @!P1 BRA `(.L_x_94) ;  /* 0x0000000000409947 */ /* 0x000fea0003800000 */
[----:B------:R-:W4:Y:S01]  /*5950*/  LDCU.64 UR8, c[0x4][0x70] ;  /* 0x01000e00ff0877ac */ /* 0x000f220008000a00 */
[----:B------:R-:W-:Y:S01]  /*5960*/  MOV R3, 0x0 ;  /* 0x0000000000037802 */ /* 0x000fe20000000f00 */
[----:B------:R-:W-:Y:S02]  /*5970*/  HFMA2 R12, -RZ, RZ, 0, 5.9604644775390625e-08 ;  /* 0x00000001ff0c7431 */ /* 0x000fe400000001ff */
[----:B------:R-:W-:Y:S02]  /*5980*/  IMAD.MOV.U32 R8, RZ, RZ, 0x192 ;  /* 0x00000192ff087424 */ /* 0x000fe400078e00ff */
[----:B------:R-:W-:Y:S01]  /*5990*/  IMAD.MOV.U32 R13, RZ, RZ, RZ ;  /* 0x000000ffff0d7224 */ /* 0x000fe200078e00ff */
[----:B------:R-:W5:Y:S01]  /*59a0*/  LDCU.64 UR6, c[0x4][0x78] ;  /* 0x01000f00ff0677ac */ /* 0x000f620008000a00 */
[----:B-1----:R-:W1:Y:S01]  /*59b0*/  LDC.64 R2, c[0x4][R3] ;  /* 0x0100000003027b82 */ /* 0x002e620000000a00 */
[----:B------:R-:W2:Y:S01]  /*59c0*/  LDCU.64 UR4, c[0x4][0x10] ;  /* 0x01000200ff0477ac */ /* 0x000ea20008000a00 */
[----:B----4-:R-:W-:Y:S01]  /*59d0*/  MOV R5, UR9 ;  /* 0x0000000900057c02 */ /* 0x010fe20008000f00 */
[----:B------:R-:W-:Y:S01]  /*59e0*/  IMAD.U32 R4, RZ, RZ, UR8 ;  /* 0x00000008ff047e24 */ /* 0x000fe2000f8e00ff */
[----:B-----5:R-:W-:Y:S01]  /*59f0*/  MOV R7, UR7 ;  /* 0x0000000700077c02 */ /* 0x020fe20008000f00 */
[----:B------:R-:W-:Y:S01]  /*5a00*/  IMAD.U32 R6, RZ, RZ, UR6 ;  /* 0x00000006ff067e24 */ /* 0x000fe2000f8e00ff */
[----:B--2---:R-:W-:Y:S01]  /*5a10*/  MOV R11, UR5 ;  /* 0x00000005000b7c02 */ /* 0x004fe20008000f00 */
[----:B------:R-:W-:Y:S02]  /*5a20*/  IMAD.U32 R10, RZ, RZ, UR4 ;  /* 0x00000004ff0a7e24 */ /* 0x000fe4000f8e00ff */
[----:B------:R-:W-:Y:S07]  /*5a30*/  LEPC R20, `(.L_x_94) ;  /* 0x000000001014794e */ /* 0x000fee0000000000 */
[----:B-1-3--:R-:W-:Y:S05]  /*5a40*/  CALL.ABS.NOINC R2 ;  /* 0x0000000002007343 */ /* 0x00afea0003c00000 */
.L_x_94:
[----:B------:R-:W-:Y:S01]  /*5a50*/  SHF.L.U32 R50, R56, 0x10, RZ ;  /* 0x0000001038327819 */ /* 0x000fe200000006ff */
[----:B------:R-:W-:Y:S05]  /*5a60*/  WARPSYNC.ALL ;  /* 0x0000000000007948 */ /* 0x000fea0003800000 */
[----:B------:R-:W-:Y:S01]  /*5a70*/  R2UR UR4, R48 ;  /* 0x00000000300472ca */ /* 0x000fe200000e0000 */
[----:B------:R-:W-:Y:S01]  /*5a80*/  BSSY.RECONVERGENT B0, `(.L_x_95) ;  /* 0x0000085000007945 */ /* 0x000fe20003800200 */
[----:B------:R-:W-:Y:S02]  /*5a90*/  LOP3.LUT R51, R56, 0xffff0000, RZ, 0xc0, !PT ;  /* 0xffff000038337812 */ /* 0x000fe400078ec0ff */
[----:B------:R-:W-:Y:S02]  /*5aa0*/  SHF.L.U32 R52, R57, 0x10, RZ ;  /* 0x0000001039347819 */ /* 0x000fe400000006ff */
[----:B------:R-:W-:Y:S07]  /*5ab0*/  ISETP.NE.AND P0, PT, R100, RZ, PT ;  /* 0x000000ff6400720c */ /* 0x000fee0003f05270 */
[----:B------:R-:W2:Y:S02]  /*5ac0*/  LDTM.x32 R4, tmem[UR4] ;  /* 0x00000004000479ee */ /* 0x000ea400082c0000 */
[C---:B--2---:R-:W-:Y:S01]  /*5ad0*/  FMUL R0, R47.reuse, R4 ;  /* 0x000000042f007220 */ /* 0x044fe20000400000 */
[C---:B-1----:R-:W-:Y:S01]  /*5ae0*/  FMUL R2, R47.reuse, R5 ;  /* 0x000000052f027220 */ /* 0x042fe20000400000 */
[C---:B------:R-:W-:Y:S01]  /*5af0*/  FMUL R4, R47.reuse, R8 ;  /* 0x000000082f047220 */ /* 0x040fe20000400000 */
[C---:B------:R-:W-:Y:S01]  /*5b00*/  FMUL R3, R47.reuse, R6 ;  /* 0x000000062f037220 */ /* 0x040fe20000400000 */
[C---:B------:R-:W-:Y:S01]  /*5b10*/  FMUL R5, R47.reuse, R9 ;  /* 0x000000092f057220 */ /* 0x040fe20000400000 */
[C---:B------:R-:W-:Y:S01]  /*5b20*/  FMUL R8, R47.reuse, R12 ;  /* 0x0000000c2f087220 */ /* 0x040fe20000400000 */
[C---:B------:R-:W-:Y:S01]  /*5b30*/  FMUL R6, R47.reuse, R10 ;  /* 0x0000000a2f067220 */ /* 0x040fe20000400000 */
[C---:B------:R-:W-:Y:S01]  /*5b40*/  FMUL R9, R47.reuse, R13 ;  /* 0x0000000d2f097220 */ /* 0x040fe20000400000 */
[----:B------:R-:W-:Y:S01]  /*5b50*/  FMUL R12, R47, R16 ;  /* 0x000000102f0c7220 */ /* 0x000fe20000400000 */
[----:B------:R-:W-:Y:S01]  /*5b60*/  FFMA R0, R49, R50, R0 ;  /* 0x0000003231007223 */ /* 0x000fe20000000000 */
[C---:B------:R-:W-:Y:S01]  /*5b70*/  FMUL R10, R47.reuse, R14 ;  /* 0x0000000e2f0a7220 */ /* 0x040fe20000400000 */
[C---:B------:R-:W-:Y:S01]  /*5b80*/  FMUL R13, R47.reuse, R17 ;  /* 0x000000112f0d7220 */ /* 0x040fe20000400000 */
[----:B------:R-:W-:Y:S01]  /*5b90*/  FMUL R16, R47, R20 ;  /* 0x000000142f107220 */ /* 0x000fe20000400000 */
[----:B------:R-:W-:Y:S01]  /*5ba0*/  FFMA R2, R49, R51, R2 ;  /* 0x0000003331027223 */ /* 0x000fe20000000002 */
[C---:B------:R-:W-:Y:S01]  /*5bb0*/  FMUL R14, R47.reuse, R18 ;  /* 0x000000122f0e7220 */ /* 0x040fe20000400000 */
[C---:B------:R-:W-:Y:S01]  /*5bc0*/  FMUL R17, R47.reuse, R21 ;  /* 0x000000152f117220 */ /* 0x040fe20000400000 */
[C---:B------:R-:W-:Y:S01]  /*5bd0*/  FMUL R20, R47.reuse, R24 ;  /* 0x000000182f147220 */ /* 0x040fe20000400000 */
[C---:B------:R-:W-:Y:S01]  /*5be0*/  FMUL R18, R47.reuse, R22 ;  /* 0x000000162f127220 */ /* 0x040fe20000400000 */
[C---:B------:R-:W-:Y:S01]  /*5bf0*/  FMUL R21, R47.reuse, R25 ;  /* 0x000000192f157220 */ /* 0x040fe20000400000 */
[C---:B------:R-:W-:Y:S01]  /*5c00*/  FMUL R24, R47.reuse, R28 ;  /* 0x0000001c2f187220 */ /* 0x040fe20000400000 */
[C---:B------:R-:W-:Y:S01]  /*5c10*/  FMUL R22, R47.reuse, R26 ;  /* 0x0000001a2f167220 */ /* 0x040fe20000400000 */
[C---:B------:R-:W-:Y:S01]  /*5c20*/  FMUL R25, R47.reuse, R29 ;  /* 0x0000001d2f197220 */ /* 0x040fe20000400000 */
[----:B------:R-:W-:Y:S01]  /*5c30*/  FMUL R28, R47, R32 ;  /* 0x000000202f1c7220 */ /* 0x000fe20000400000 */
[----:B------:R-:W-:Y:S01]  /*5c40*/  LOP3.LUT R32, R57, 0xffff0000, RZ, 0xc0, !PT ;  /* 0xffff000039207812 */ /* 0x000fe200078ec0ff */
[C---:B------:R-:W-:Y:S01]  /*5c50*/  FMUL R26, R47.reuse, R30 ;  /* 0x0000001e2f1a7220 */ /* 0x040fe20000400000 */
[----:B------:R-:W-:Y:S01]  /*5c60*/  FMUL R29, R47, R33 ;  /* 0x000000212f1d7220 */ /* 0x000fe20000400000 */
[----:B------:R-:W-:Y:S01]  /*5c70*/  SHF.L.U32 R33, R58, 0x10, RZ ;  /* 0x000000103a217819 */ /* 0x000fe200000006ff */
[----:B------:R-:W-:Y:S01]  /*5c80*/  FFMA R3, R49, R52, R3 ;  /* 0x0000003431037223 */ /* 0x000fe20000000003 */
[----:B------:R-:W-:Y:S01]  /*5c90*/  F2FP.BF16.F32.PACK_AB R52, R2, R0 ;  /* 0x000000000234723e */ /* 0x000fe200000010ff */
[----:B------:R-:W-:Y:S01]  /*5ca0*/  FMUL R7, R47, R7 ;  /* 0x000000072f077220 */ /* 0x000fe20000400000 */
[----:B------:R-:W-:Y:S01]  /*5cb0*/  SHF.L.U32 R0, R59, 0x10, RZ ;  /* 0x000000103b007819 */ /* 0x000fe200000006ff */
[----:B------:R-:W-:Y:S01]  /*5cc0*/  FMUL R30, R47, R34 ;  /* 0x000000222f1e7220 */ /* 0x000fe20000400000 */
[----:B------:R-:W-:Y:S01]  /*5cd0*/  LOP3.LUT R34, R58, 0xffff0000, RZ, 0xc0, !PT ;  /* 0xffff00003a227812 */ /* 0x000fe200078ec0ff */
[----:B------:R-:W-:Y:S01]  /*5ce0*/  FFMA R7, R49, R32, R7 ;  /* 0x0000002031077223 */ /* 0x000fe20000000007 */
[----:B------:R-:W-:Y:S01]  /*5cf0*/  LOP3.LUT R2, R59, 0xffff0000, RZ, 0xc0, !PT ;  /* 0xffff00003b027812 */ /* 0x000fe200078ec0ff */
[----:B------:R-:W-:Y:S01]  /*5d00*/  FFMA R4, R49, R33, R4 ;  /* 0x0000002131047223 */ /* 0x000fe20000000004 */
[----:B------:R-:W-:Y:S01]  /*5d10*/  FMUL R11, R47, R11 ;  /* 0x0000000b2f0b7220 */ /* 0x000fe20000400000 */
[----:B------:R-:W-:Y:S01]  /*5d20*/  FFMA R5, R49, R34, R5 ;  /* 0x0000002231057223 */ /* 0x000fe20000000005 */
[----:B------:R-:W-:Y:S01]  /*5d30*/  F2FP.BF16.F32.PACK_AB R53, R7, R3 ;  /* 0x000000030735723e */ /* 0x000fe200000010ff */
[C---:B------:R-:W-:Y:S01]  /*5d40*/  FFMA R6, R49.reuse, R0, R6 ;  /* 0x0000000031067223 */ /* 0x040fe20000000006 */
[C---:B------:R-:W-:Y:S01]  /*5d50*/  SHF.L.U32 R0, R60.reuse, 0x10, RZ ;  /* 0x000000103c007819 */ /* 0x040fe200000006ff */
[----:B------:R-:W-:Y:S01]  /*5d60*/  FFMA R11, R49, R2, R11 ;  /* 0x00000002310b7223 */ /* 0x000fe2000000000b */
[----:B------:R-:W-:Y:S01]  /*5d70*/  LOP3.LUT R2, R60, 0xffff0000, RZ, 0xc0, !PT ;  /* 0xffff00003c027812 */ /* 0x000fe200078ec0ff */
[----:B------:R-:W-:Y:S01]  /*5d80*/  FMUL R15, R47, R15 ;  /* 0x0000000f2f0f7220 */ /* 0x000fe20000400000 */
[----:B------:R-:W-:Y:S01]  /*5d90*/  SHF.L.U32 R3, R61, 0x10, RZ ;  /* 0x000000103d037819 */ /* 0x000fe200000006ff */
[----:B------:R-:W-:Y:S01]  /*5da0*/  FFMA R8, R49, R0, R8 ;  /* 0x0000000031087223 */ /* 0x000fe20000000008 */
[----:B------:R-:W-:Y:S01]  /*5db0*/  LOP3.LUT R0, R61, 0xffff0000, RZ, 0xc0, !PT ;  /* 0xffff00003d007812 */ /* 0x000fe200078ec0ff */
[C---:B------:R-:W-:Y:S01]  /*5dc0*/  FFMA R9, R49.reuse, R2, R9 ;  /* 0x0000000231097223 */ /* 0x040fe20000000009 */
[C---:B------:R-:W-:Y:S01]  /*5dd0*/  SHF.L.U32 R2, R62.reuse, 0x10, RZ ;  /* 0x000000103e027819 */ /* 0x040fe200000006ff */
[----:B------:R-:W-:Y:S01]  /*5de0*/  FFMA R10, R49, R3, R10 ;  /* 0x00000003310a7223 */ /* 0x000fe2000000000a */
[----:B------:R-:W-:Y:S01]  /*5df0*/  SHF.L.U32 R3, R63, 0x10, RZ ;  /* 0x000000103f037819 */ /* 0x000fe200000006ff */
[C---:B------:R-:W-:Y:S01]  /*5e00*/  FFMA R15, R49.reuse, R0, R15 ;  /* 0x00000000310f7223 */ /* 0x040fe2000000000f */
[----:B------:R-:W-:Y:S01]  /*5e10*/  LOP3.LUT R0, R62, 0xffff0000, RZ, 0xc0, !PT ;  /* 0xffff00003e007812 */ /* 0x000fe200078ec0ff */
[----:B------:R-:W-:Y:S01]  /*5e20*/  FFMA R12, R49, R2, R12 ;  /* 0x00000002310c7223 */ /* 0x000fe2000000000c */
[C---:B------:R-:W-:Y:S01]  /*5e30*/  SHF.L.U32 R2, R68.reuse, 0x10, RZ ;  /* 0x0000001044027819 */ /* 0x040fe200000006ff */
[----:B------:R-:W-:Y:S01]  /*5e40*/  FMUL R19, R47, R19 ;  /* 0x000000132f137220 */ /* 0x000fe20000400000 */
[----:B------:R-:W-:Y:S01]  /*5e50*/  F2FP.BF16.F32.PACK_AB R54, R5, R4 ;  /* 0x000000040536723e */ /* 0x000fe200000010ff */
[----:B------:R-:W-:Y:S01]  /*5e60*/  FFMA R13, R49, R0, R13 ;  /* 0x00000000310d7223 */ /* 0x000fe2000000000d */
[----:B------:R-:W-:Y:S01]  /*5e70*/  LOP3.LUT R0, R63, 0xffff0000, RZ, 0xc0, !PT ;  /* 0xffff00003f007812 */ /* 0x000fe200078ec0ff */
[----:B------:R-:W-:Y:S01]  /*5e80*/  FFMA R14, R49, R3, R14 ;  /* 0x00000003310e7223 */ /* 0x000fe2000000000e */
[----:B------:R-:W-:Y:S01]  /*5e90*/  LOP3.LUT R3, R68, 0xffff0000, RZ, 0xc0, !PT ;  /* 0xffff000044037812 */ /* 0x000fe200078ec0ff */
[----:B------:R-:W-:Y:S01]  /*5ea0*/  FMUL R23, R47, R23 ;  /* 0x000000172f177220 */ /* 0x000fe20000400000 */
[----:B------:R-:W-:Y:S01]  /*5eb0*/  F2FP.BF16.F32.PACK_AB R55, R11, R6 ;  /* 0x000000060b37723e */ /* 0x000fe200000010ff */
[----:B------:R-:W-:Y:S01]  /*5ec0*/  FFMA R19, R49, R0, R19 ;  /* 0x0000000031137223 */ /* 0x000fe20000000013 */
[----:B------:R-:W-:Y:S01]  /*5ed0*/  SHF.L.U32 R0, R69, 0x10, RZ ;  /* 0x0000001045007819 */ /* 0x000fe200000006ff */
[----:B------:R-:W-:Y:S01]  /*5ee0*/  FFMA R16, R49, R2, R16 ;  /* 0x0000000231107223 */ /* 0x000fe20000000010 */
[----:B------:R-:W-:Y:S01]  /*5ef0*/  LOP3.LUT R2, R69, 0xffff0000, RZ, 0xc0, !PT ;  /* 0xffff000045027812 */ /* 0x000fe200078ec0ff */
[----:B------:R-:W-:Y:S01]  /*5f00*/  FFMA R17, R49, R3, R17 ;  /* 0x0000000331117223 */ /* 0x000fe20000000011 */
[----:B------:R-:W-:Y:S01]  /*5f10*/  SHF.L.U32 R3, R71, 0x10, RZ ;  /* 0x0000001047037819 */ /* 0x000fe200000006ff */
[----:B------:R-:W-:Y:S01]  /*5f20*/  FFMA R18, R49, R0, R18 ;  /* 0x0000000031127223 */ /* 0x000fe20000000012 */
[C---:B------:R-:W-:Y:S01]  /*5f30*/  SHF.L.U32 R0, R70.reuse, 0x10, RZ ;  /* 0x0000001046007819 */ /* 0x040fe200000006ff */
[----:B------:R1:W-:Y:S01]  /*5f40*/  STS.128 [R67], R52 ;  /* 0x0000003443007388 */ /* 0x0003e20000000c00 */
[----:B------:R-:W-:Y:S01]  /*5f50*/  F2FP.BF16.F32.PACK_AB R8, R9, R8 ;  /* 0x000000080908723e */ /* 0x000fe200000010ff */
[C---:B------:R-:W-:Y:S01]  /*5f60*/  FFMA R23, R49.reuse, R2, R23 ;  /* 0x0000000231177223 */ /* 0x040fe20000000017 */
[----:B------:R-:W-:Y:S01]  /*5f70*/  LOP3.LUT R2, R70, 0xffff0000, RZ, 0xc0, !PT ;  /* 0xffff000046027812 */ /* 0x000fe200078ec0ff */
[----:B------:R-:W-:Y:S01]  /*5f80*/  FFMA R20, R49, R0, R20 ;  /* 0x0000000031147223 */ /* 0x000fe20000000014 */
[----:B------:R-:W-:Y:S01]  /*5f90*/  LOP3.LUT R0, R71, 0xffff0000, RZ, 0xc0, !PT ;  /* 0xffff000047007812 */ /* 0x000fe200078ec0ff */
[----:B------:R-:W-:Y:S01]  /*5fa0*/  FMUL R27, R47, R27 ;  /* 0x0000001b2f1b7220 */ /* 0x000fe20000400000 */
[----:B------:R-:W-:Y:S01]  /*5fb0*/  F2FP.BF16.F32.PACK_AB R9, R15, R10 ;  /* 0x0000000a0f09723e */ /* 0x000fe200000010ff */
[C---:B------:R-:W-:Y:S01]  /*5fc0*/  FFMA R21, R49.reuse, R2, R21 ;  /* 0x0000000231157223 */ /* 0x040fe20000000015 */
[C---:B------:R-:W-:Y:S01]  /*5fd0*/  FFMA R22, R49.reuse, R3, R22 ;  /* 0x0000000331167223 */ /* 0x040fe20000000016 */
[----:B------:R-:W-:Y:S01]  /*5fe0*/  FFMA R27, R49, R0, R27 ;  /* 0x00000000311b7223 */ /* 0x000fe2000000001b */
[C---:B------:R-:W-:Y:S01]  /*5ff0*/  SHF.L.U32 R2, R76.reuse, 0x10, RZ ;  /* 0x000000104c027819 */ /* 0x040fe200000006ff */
[C---:B------:R-:W-:Y:S01]  /*6000*/  FMUL R31, R47.reuse, R31 ;  /* 0x0000001f2f1f7220 */ /* 0x040fe20000400000 */
[----:B------:R-:W-:Y:S01]  /*6010*/  LOP3.LUT R0, R76, 0xffff0000, RZ, 0xc0, !PT ;  /* 0xffff00004c007812 */ /* 0x000fe200078ec0ff */
[----:B------:R-:W-:Y:S01]  /*6020*/  FMUL R35, R47, R35 ;  /* 0x000000232f237220 */ /* 0x000fe20000400000 */
[----:B------:R-:W-:Y:S01]  /*6030*/  SHF.L.U32 R3, R77, 0x10, RZ ;  /* 0x000000104d037819 */ /* 0x000fe200000006ff */
[----:B------:R-:W-:Y:S01]  /*6040*/  FFMA R24, R49, R2, R24 ;  /* 0x0000000231187223 */ /* 0x000fe20000000018 */
[----:B------:R-:W-:Y:S01]  /*6050*/  F2FP.BF16.F32.PACK_AB R10, R13, R12 ;  /* 0x0000000c0d0a723e */ /* 0x000fe200000010ff */
[----:B------:R-:W-:Y:S01]  /*6060*/  FFMA R25, R49, R0, R25 ;  /* 0x0000000031197223 */ /* 0x000fe20000000019 */
[----:B------:R-:W-:Y:S01]  /*6070*/  F2FP.BF16.F32.PACK_AB R11, R19, R14 ;  /* 0x0000000e130b723e */ /* 0x000fe200000010ff */
[----:B------:R-:W-:Y:S01]  /*6080*/  FFMA R26, R49, R3, R26 ;  /* 0x00000003311a7223 */ /* 0x000fe2000000001a */
[----:B------:R-:W-:Y:S02]  /*6090*/  LOP3.LUT R0, R77, 0xffff0000, RZ, 0xc0, !PT ;  /* 0xffff00004d007812 */ /* 0x000fe400078ec0ff */
[C---:B------:R-:W-:Y:S01]  /*60a0*/  SHF.L.U32 R2, R78.reuse, 0x10, RZ ;  /* 0x000000104e027819 */ /* 0x040fe200000006ff */
[----:B------:R1:W-:Y:S01]  /*60b0*/  STS.128 [R66+0x10], R8 ;  /* 0x0000100842007388 */ /* 0x0003e20000000c00 */
[----:B------:R-:W-:Y:S01]  /*60c0*/  LOP3.LUT R3, R78, 0xffff0000, RZ, 0xc0, !PT ;  /* 0xffff00004e037812 */ /* 0x000fe200078ec0ff */
[----:B------:R-:W-:Y:S01]  /*60d0*/  FFMA R31, R49, R0, R31 ;  /* 0x00000000311f7223 */ /* 0x000fe2000000001f */
[----:B------:R-:W-:Y:S01]  /*60e0*/  SHF.L.U32 R4, R79, 0x10, RZ ;  /* 0x000000104f047819 */ /* 0x000fe200000006ff */
[----:B------:R-:W-:Y:S01]  /*60f0*/  FFMA R28, R49, R2, R28 ;  /* 0x00000002311c7223 */ /* 0x000fe2000000001c */
[----:B------:R-:W-:Y:S01]  /*6100*/  F2FP.BF16.F32.PACK_AB R16, R17, R16 ;  /* 0x000000101110723e */ /* 0x000fe200000010ff */
[----:B------:R-:W-:Y:S01]  /*6110*/  FFMA R29, R49, R3, R29 ;  /* 0x00000003311d7223 */ /* 0x000fe2000000001d */
[----:B------:R-:W-:Y:S01]  /*6120*/  LOP3.LUT R5, R79, 0xffff0000, RZ, 0xc0, !PT ;  /* 0xffff00004f057812 */ /* 0x000fe200078ec0ff */
[----:B------:R-:W-:Y:S01]  /*6130*/  FFMA R30, R49, R4, R30 ;  /* 0x00000004311e7223 */ /* 0x000fe2000000001e */
[----:B------:R-:W-:Y:S02]  /*6140*/  F2FP.BF16.F32.PACK_AB R17, R23, R18 ;  /* 0x000000121711723e */ /* 0x000fe400000010ff */
[----:B------:R-:W-:Y:S01]  /*6150*/  F2FP.BF16.F32.PACK_AB R18, R21, R20 ;  /* 0x000000141512723e */ /* 0x000fe200000010ff */
[----:B------:R-:W-:Y:S01]  /*6160*/  FFMA R35, R49, R5, R35 ;  /* 0x0000000531237223 */ /* 0x000fe20000000023 */
[----:B------:R-:W-:Y:S02]  /*6170*/  F2FP.BF16.F32.PACK_AB R19, R27, R22 ;  /* 0x000000161b13723e */ /* 0x000fe400000010ff */
[----:B------:R-:W-:Y:S02]  /*6180*/  F2FP.BF16.F32.PACK_AB R24, R25, R24 ;  /* 0x000000181918723e */ /* 0x000fe400000010ff */
[----:B------:R-:W-:Y:S01]  /*6190*/  F2FP.BF16.F32.PACK_AB R25, R31, R26 ;  /* 0x0000001a1f19723e */ /* 0x000fe200000010ff */
[----:B------:R1:W-:Y:S01]  /*61a0*/  STS.128 [R65+0x20], R16 ;  /* 0x0000201041007388 */ /* 0x0003e20000000c00 */
[----:B------:R-:W-:Y:S02]  /*61b0*/  F2FP.BF16.F32.PACK_AB R26, R29, R28 ;  /* 0x0000001c1d1a723e */ /* 0x000fe400000010ff */
[----:B------:R-:W-:Y:S05]  /*61c0*/  F2FP.BF16.F32.PACK_AB R27, R35, R30 ;  /* 0x0000001e231b723e */ /* 0x000fea00000010ff */
[----:B------:R1:W-:Y:S01]  /*61d0*/  STS.128 [R64+0x10], R24 ;  /* 0x0000101840007388 */ /* 0x0003e20000000c00 */
[----:B------:R-:W-:Y:S01]  /*61e0*/  @!PT LDS RZ, [RZ] ;  /* 0x00000000fffff984 */ /* 0x000fe20000000800 */
[----:B------:R-:W-:Y:S01]  /*61f0*/  @!PT LDS RZ, [RZ] ;  /* 0x00000000fffff984 */ /* 0x000fe20000000800 */
[----:B------:R-:W-:Y:S01]  /*6200*/  @!PT LDS RZ, [RZ] ;  /* 0x00000000fffff984 */ /* 0x000fe20000000800 */
[----:B------:R-:W-:Y:S01]  /*6210*/  @!PT LDS RZ, [RZ] ;  /* 0x00000000fffff984 */ /* 0x000fe20000000800 */
[----:B------:R2:W-:Y:S07]  /*6220*/  MEMBAR.ALL.CTA ;  /* 0x0000000000007992 */ /* 0x0005ee0000008000 */
[----:B--2---:R-:W2:Y:S02]  /*6230*/  FENCE.VIEW.ASYNC.S ;  /* 0x00000000000073c6 */ /* 0x004ea40000000000 */
[----:B--2---:R-:W-:Y:S06]  /*6240*/  BAR.SYNC.DEFER_BLOCKING 0x1, 0x80 ;  /* 0x0042000000007b1d */ /* 0x004fec0000010000 */
[----:B------:R-:W-:Y:S05]  /*6250*/  @P0 BRA `(.L_x_96) ;  /* 0x00000000001c0947 */ /* 0x000fea0003800000 */
[----:B------:R-:W-:Y:S01]  /*6260*/  R2UR UR4, R72 ;  /* 0x00000000480472ca */ /* 0x000fe200000e0000 */
[----:B------:R-:W-:Y:S01]  /*6270*/  UIADD3 UR6, UP0, UPT, UR54, 0x680, URZ ;  /* 0x0000068036067890 */ /* 0x000fe2000ff1e0ff */
[----:B------:R-:W-:Y:S03]  /*6280*/  UMOV UR43, UR36 ;  /* 0x00000024002b7c82 */ /* 0x000fe60008000000 */
[----:B------:R-:W-:Y:S08]  /*6290*/  UIADD3.X UR7, UPT, UPT, URZ, UR55, URZ, UP0, !UPT ;  /* 0x00000037ff077290 */ /* 0x000ff000087fe4ff */
[----:B------:R-:W-:Y:S09]  /*62a0*/  UIADD3 UR40, UPT, UPT, UR48, 0x200, UR4 ;  /* 0x0000020030287890 */ /* 0x000ff2000fffe004 */
[----:B------:R2:W-:Y:S02]  /*62b0*/  UTMASTG.3D [UR40], [UR6] ;  /* 0x00000028060073b5 */ /* 0x0005e40008010000 */
[----:B--2---:R0:W-:Y:S02]  /*62c0*/  UTMACMDFLUSH ;  /* 0x00000000000079b7 */ /* 0x0041e40000000000 */
.L_x_96:
[----:B------:R-:W-:Y:S05]  /*62d0*/  BSYNC.RECONVERGENT B0 ;  /* 0x0000000000007941 */ /* 0x000fea0003800200 */
.L_x_95:
[----:B------:R-:W-:Y:S01]  /*62e0*/  UIADD3 UR40, UPT, UPT, UR56, 0x1, URZ ;  /* 0x0000000138287890 */ /* 0x000fe2000fffe0ff */
[----:B------:R-:W-:Y:S03]  /*62f0*/  BSSY.RECONVERGENT B0, `(.L_x_97) ;  /* 0x0000005000007945 */ /* 0x000fe60003800200 */
[----:B------:R-:W-:Y:S04]  /*6300*/  UISETP.NE.AND UP0, UPT, UR40, 0x3, UPT ;  /* 0x000000032800788c */ /* 0x000fe8000bf05270 */
[----:B------:R-:W-:Y:S01]  /*6310*/  USEL UR43, UR40, URZ, UP0 ;  /* 0x000000ff282b7287 */ /* 0x000fe20008000000 */
[----:B------:R-:W-:Y:S11]  /*6320*/  @P0 BRA `(.L_x_98) ;  /* 0x0000000000040947 */ /* 0x000ff60003800000 */
[----:B------:R-:W-:Y:S04]  /*6330*/  DEPBAR.LE SB0, 0x1 ;  /* 0x000080400000791a */ /* 0x000fe80000000000 */
.L_x_98:
[----:B------:R-:W-:Y:S05]  /*6340*/  BSYNC.RECONVERGENT B0 ;  /* 0x0000000000007941 */ /* 0x000fea0003800200 */
.L_x_97:
[----:B------:R-:W-:Y:S01]  /*6350*/  BAR.SYNC.DEFER_BLOCKING 0x1, 0x80 ;  /* 0x0042000000007b1d */ /* 0x000fe20000010000 */
[----:B------:R-:W-:Y:S01]  /*6360*/  ISETP.NE.AND P1, PT, R104, RZ, PT ;  /* 0x000000ff6800720c */ /* 0x000fe20003f25270 */
[----:B------:R-:W-:Y:S01]  /*6370*/  UISETP.NE.AND UP0, UPT, UR50, URZ, UPT ;  /* 0x000000ff3200728c */ /* 0x000fe2000bf05270 */
[----:B------:R-:W-:Y:S11]  /*6380*/  LEA R2, R74, UR48, 0x3 ;  /* 0x000000304a027c11 */ /* 0x000ff6000f8e18ff */
[----:B------:R-:W-:Y:S01]  /*6390*/  @P1 SHF.L.U32 R3, R107, 0x1f, RZ ;  /* 0x0000001f6b031819 */ /* 0x000fe200000006ff */
[----:B------:R-:W-:Y:S06]  /*63a0*/  BRA.U !UP0, `(.L_x_99) ;  /* 0x0000000108247547 */ /* 0x000fec000b800000 */
[----:B------:R-:W-:Y:S01]  /*63b0*/  IMAD.U32 R4, RZ, RZ, UR49 ;  /* 0x00000031ff047e24 */ /* 0x000fe2000f8e00ff */
[----:B------:R-:W-:Y:S01]  /*63c0*/  MOV R0, UR37 ;  /* 0x0000002500007c02 */ /* 0x000fe20008000f00 */
[----:B------:R-:W-:Y:S03]  /*63d0*/  UIADD3 UR49, UPT, UPT, UR49, 0x1, URZ ;  /* 0x0000000131317890 */ /* 0x000fe6000fffe0ff */
[----:B------:R-:W-:Y:S01]  /*63e0*/  @P1 LEA R4, R4, UR48, 0x3 ;  /* 0x0000003004041c11 */ /* 0x000fe2000f8e18ff */
[----:B------:R-:W-:Y:S04]  /*63f0*/  UISETP.NE.AND UP0, UPT, UR49, 0x3, UPT ;  /* 0x000000033100788c */ /* 0x000fe8000bf05270 */
[----:B------:R-:W-:Y:S01]  /*6400*/  @P1 VIADD R4, R4, 0x68 ;  /* 0x0000006804041836 */ /* 0x000fe20000000000 */
[----:B------:R-:W-:Y:S04]  /*6410*/  USEL UR49, UR49, URZ, UP0 ;  /* 0x000000ff31317287 */ /* 0x000fe80008000000 */
[----:B------:R-:W-:Y:S04]  /*6420*/  @P1 PRMT R0, R0, 0x654, R4 ;  /* 0x0000065400001816 */ /* 0x000fe80000000004 */
[----:B------:R2:W-:Y:S04]  /*6430*/  @P1 SYNCS.ARRIVE.TRANS64.RED.A1T0 RZ, [R0+URZ], RZ ;  /* 0x000000ff00ff19a7 */ /* 0x0005e800081004ff */
.L_x_99:
[----:B------:R-:W4:Y:S01]  /*6440*/  @P1 SYNCS.PHASECHK.TRANS64.TRYWAIT P0, [R2+URZ+0x50], R3 ;  /* 0x00005003020015a7 */ /* 0x000f2200080011ff */
[----:B------:R-:W-:Y:S01]  /*6450*/  BSSY B1, `(.L_x_100) ;  /* 0x0000015000017945 */ /* 0x000fe20003800000 */
[----:B----4-:R-:W-:Y:S03]  /*6460*/  @P1 SEL R75, RZ, 0x1, !P0 ;  /* 0x00000001ff4b1807 */ /* 0x010fe60004000000 */
[----:B------:R-:W-:Y:S05]  /*6470*/  @!P1 BRA `(.L_x_101) ;  /* 0x0000000000489947 */ /* 0x000fea0003800000 */
[----:B------:R-:W-:Y:S01]  /*6480*/  ISETP.NE.AND P1, PT, R108, RZ, PT ;  /* 0x000000ff6c00720c */ /* 0x000fe20003f25270 */
[----:B------:R-:W-:Y:S01]  /*6490*/  BSSY B0, `(.L_x_102) ;  /* 0x000000a000007945 */ /* 0x000fe20003800000 */
[----:B------:R-:W-:Y:S11]  /*64a0*/  ISETP.NE.AND P0, PT, R75, RZ, PT ;  /* 0x000000ff4b00720c */ /* 0x000ff60003f05270 */
[----:B------:R-:W-:Y:S04]  /*64b0*/  @P1 IMAD R74, R74, 0x2000, R99 ;  /* 0x000020004a4a1824 */ /* 0x000fe800078e0263 */
[----:B------:R-:W-:Y:S01]  /*64c0*/  @P1 IMAD.IADD R4, R106, 0x1, R74 ;  /* 0x000000016a041824 */ /* 0x000fe200078e024a */
[----:B------:R-:W-:Y:S03]  /*64d0*/  @P1 IADD3 R3, PT, PT, R105, R74, RZ ;  /* 0x0000004a69031210 */ /* 0x000fe60007ffe0ff */
[----:B--2---:R-:W-:Y:S01]  /*64e0*/  @P1 IMAD.IADD R0, R98, 0x1, R4 ;  /* 0x0000000162001824 */ /* 0x004fe200078e0204 */
[----:B------:R-:W-:Y:S06]  /*64f0*/  @P0 BRA `(.L_x_103) ;  /* 0x00000000000c0947 */ /* 0x000fec0003800000 */
[----:B------:R-:W-:Y:S04]  /*6500*/  SHF.L.U32 R107, R107, 0x1f, RZ ;  /* 0x0000001f6b6b7819 */ /* 0x000fe800000006ff */
[----:B------:R-:W2:Y:S02]  /*6510*/  SYNCS.PHASECHK.TRANS64.TRYWAIT P0, [R2+URZ+0x50], R107 ;  /* 0x0000506b020075a7 */ /* 0x000ea400080011ff */
[----:B--2---:R-:W-:Y:S05]  /*6520*/  @!P0 BRA `(.L_x_104) ;  /* 0x0000001800408947 */ /* 0x004fea0003800000 */
.L_x_103:
[----:B------:R-:W-:Y:S05]  /*6530*/  BSYNC B0 ;  /* 0x0000000000007941 */ /* 0x000fea0003800000 */
.L_x_102:
[----:B------:R-:W-:Y:S11]  /*6540*/  ISETP.NE.AND P0, PT, R108, RZ, PT ;  /* 0x000000ff6c00720c */ /* 0x000ff60003f05270 */
[----:B------:R-:W-:Y:S02]  /*6550*/  @!UPT UIADD3 URZ, UPT, UPT, URZ, URZ, URZ ;  /* 0x000000fffffff290 */ /* 0x000fe4000fffe0ff */
[----:B------:R4:W1:Y:S04]  /*6560*/  @P0 LDS.128 R56, [R74] ;  /* 0x000000004a380984 */ /* 0x0008680000000c00 */
[----:B------:R4:W1:Y:S04]  /*6570*/  @P0 LDS.128 R68, [R3+0x20] ;  /* 0x0000200003440984 */ /* 0x0008680000000c00 */
[----:B------:R4:W1:Y:S04]  /*6580*/  @P0 LDS.128 R60, [R4+0x10] ;  /* 0x00001000043c0984 */ /* 0x0008680000000c00 */
[----:B------:R4:W1:Y:S02]  /*6590*/  @P0 LDS.128 R76, [R0+0x10] ;  /* 0x00001000004c0984 */ /* 0x0008640000000c00 */
.L_x_101:
[----:B------:R-:W-:Y:S05]  /*65a0*/  BSYNC B1 ;  /* 0x0000000000017941 */ /* 0x000fea0003800000 */
.L_x_100:
[----:B--2-4-:R-:W-:Y:S05]  /*65b0*/  VIADD R0, R48, 0x20 ;  /* 0x0000002030007836 */ /* 0x014fea0000000000 */
[----:B------:R-:W-:Y:S04]  /*65c0*/  SHF.R.U32.HI R0, RZ, 0x15, R0 ;  /* 0x00000015ff007819 */ /* 0x000fe80000011600 */
[----:B------:R-:W-:Y:S11]  /*65d0*/  LOP3.LUT P0, RZ, R0, 0x3, R92, 0x48, !PT ;  /* 0x0000000300ff7812 */ /* 0x000ff6000780485c */
[----:B------:R-:W-:Y:S02]  /*65e0*/  @!UPT UIADD3 URZ, UPT, UPT, URZ, URZ, URZ ;  /* 0x000000fffffff290 */ /* 0x000fe4000fffe0ff */
[----:B------:R-:W-:Y:S05]  /*65f0*/  @!P0 BRA `(.L_x_105) ;  /* 0x0000000000408947 */ /* 0x000fea0003800000 */
[----:B------:R-:W2:Y:S01]  /*6600*/  LDCU.64 UR8, c[0x4][0x70] ;  /* 0x01000e00ff0877ac */ /* 0x000ea20008000a00 */
[----:B------:R-:W-:Y:S01]  /*6610*/  MOV R3, 0x0 ;  /* 0x0000000000037802 */ /* 0x000fe20000000f00 */
[----:B------:R-:W-:Y:S02]  /*6620*/  HFMA2 R12, -RZ, RZ, 0, 5.9604644775390625e-08 ;  /* 0x00000001ff0c7431 */ /* 0x000fe400000001ff */
[----:B-1----:R-:W-:Y:S02]  /*6630*/  IMAD.MOV.U32 R8, RZ, RZ, 0x192 ;  /* 0x00000192ff087424 */ /* 0x002fe400078e00ff */
[----:B------:R-:W-:Y:S01]  /*6640*/  IMAD.MOV.U32 R13, RZ, RZ, RZ ;  /* 0x000000ffff0d7224 */ /* 0x000fe200078e00ff */
[----:B------:R-:W1:Y:S01]  /*6650*/  LDCU.64 UR6, c[0x4][0x78] ;  /* 0x01000f00ff0677ac */ /* 0x000e620008000a00 */
[----:B------:R-:W4:Y:S01]  /*6660*/  LDC.64 R2, c[0x4][R3] ;  /* 0x0100000003027b82 */ /* 0x000f220000000a00 */
[----:B------:R-:W5:Y:S01]  /*6670*/  LDCU.64 UR4, c[0x4][0x10] ;  /* 0x01000200ff0477ac */ /* 0x000f620008000a00 */
[----:B--2---:R-:W-:Y:S01]  /*6680*/  MOV R5, UR9 ;  /* 0x0000000900057c02 */ /* 0x004fe20008000f00 */
[----:B------:R-:W-:Y:S01]  /*6690*/  IMAD.U32 R4, RZ, RZ, UR8 ;  /* 0x00000008ff047e24 */ /* 0x000fe2000f8e00ff */
[----:B-1----:R-:W-:Y:S01]  /*66a0*/  MOV R7, UR7 ;  /* 0x0000000700077c02 */ /* 0x002fe20008000f00 */
[----:B------:R-:W-:Y:S01]  /*66b0*/  IMAD.U32 R6, RZ, RZ, UR6 ;  /* 0x00000006ff067e24 */ /* 0x000fe2000f8e00ff */
[----:B-----5:R-:W-:Y:S01]  /*66c0*/  MOV R11, UR5 ;  /* 0x00000005000b7c02 */ /* 0x020fe20008000f00 */
[----:B------:R-:W-:Y:S02]  /*66d0*/  IMAD.U32 R10, RZ, RZ, UR4 ;  /* 0x00000004ff0a7e24 */ /* 0x000fe4000f8e00ff */
[----:B------:R-:W-:Y:S07]  /*66e0*/  LEPC R20, `(.L_x_105) ;  /* 0x000000001014794e */ /* 0x000fee0000000000 */
[----:B---34-:R-:W-:Y:S05]  /*66f0*/  CALL.ABS.NOINC R2 ;  /* 0x0000000002007343 */ /* 0x018fea0003c00000 */
.L_x_105:
[----:B------:R-:W-:Y:S01]  /*6700*/  ISETP.NE.AND P0, PT, R100, RZ, PT ;  /* 0x000000ff6400720c */ /* 0x000fe20003f05270 */
[----:B------:R-:W-:Y:S05]  /*6710*/  WARPSYNC.ALL ;  /* 0x0000000000007948 */ /* 0x000fea0003800000 */
[----:B------:R-:W-:Y:S01]  /*6720*/  R2UR UR4, R48 ;  /* 0x00000000300472ca */ /* 0x000fe200000e0000 */
[----:B------:R-:W-:Y:S01]  /*6730*/  USHF.L.U32 UR8, UR43, 0xd, URZ ;  /* 0x0000000d2b087899 */ /* 0x000fe200080006ff */
[----:B------:R-:W-:Y:S01]  /*6740*/  R2UR UR5, R73 ;  /* 0x00000000490572ca */ /* 0x000fe200000e0000 */
[----:B------:R-:W-:Y:S01]  /*6750*/  BSSY.RECONVERGENT B0, `(.L_x_106) ;  /* 0x000008e000007945 */ /* 0x000fe20003800200 */
[C---:B-1----:R-:W-:Y:S02]  /*6760*/  SHF.L.U32 R0, R56.reuse, 0x10, RZ ;  /* 0x0000001038007819 */ /* 0x042fe400000006ff */
[----:B------:R-:W-:Y:S02]  /*6770*/  LOP3.LUT R2, R56, 0xffff0000, RZ, 0xc0, !PT ;  /* 0xffff000038027812 */ /* 0x000fe400078ec0ff */
[C---:B------:R-:W-:Y:S02]  /*6780*/  SHF.L.U32 R3, R57.reuse, 0x10, RZ ;  /* 0x0000001039037819 */ /* 0x040fe400000006ff */
[----:B------:R-:W-:Y:S02]  /*6790*/  LOP3.LUT R48, R57, 0xffff0000, RZ, 0xc0, !PT ;  /* 0xffff000039307812 */ /* 0x000fe400078ec0ff */
[C---:B------:R-:W-:Y:S01]  /*67a0*/  SHF.L.U32 R50, R58.reuse, 0x10, RZ ;  /* 0x000000103a327819 */ /* 0x040fe200000006ff */
[----:B------:R-:W1:Y:S01]  /*67b0*/  LDTM.x32 R4, tmem[UR4+0x20] ;  /* 0x00002004000479ee */ /* 0x000e6200082c0000 */
[----:B------:R-:W-:Y:S01]  /*67c0*/  LOP3.LUT R51, R58, 0xffff0000, RZ, 0xc0, !PT ;  /* 0xffff00003a337812 */ /* 0x000fe200078ec0ff */
[----:B------:R-:W-:Y:S01]  /*67d0*/  NOP ;  /* 0x0000000000007918 */ /* 0x000fe20000000000 */
[C---:B------:R-:W-:Y:S01]  /*67e0*/  SHF.L.U32 R52, R59.reuse, 0x10, RZ ;  /* 0x000000103b347819 */ /* 0x040fe200000006ff */
[----:B------:R-:W-:Y:S01]  /*67f0*/  UIADD3 UR5, UPT, UPT, UR5, 0xd0, URZ ;  /* 0x000000d005057890 */ /* 0x000fe2000fffe0ff */
[----:B------:R-:W-:Y:S02]  /*6800*/  LOP3.LUT R53, R59, 0xffff0000, RZ, 0xc0, !PT ;  /* 0xffff00003b357812 */ /* 0x000fe400078ec0ff */
[C---:B------:R-:W-:Y:S01]  /*6810*/  SHF.L.U32 R54, R60.reuse, 0x10, RZ ;  /* 0x000000103c367819 */ /* 0x040fe200000006ff */
[----:B------:R-:W-:Y:S01]  /*6820*/  UPRMT UR5, UR37, 0x654, UR5 ;  /* 0x0000065425057896 */ /* 0x000fe20008000005 */
[----:B------:R-:W-:Y:S02]  /*6830*/  LOP3.LUT R55, R60, 0xffff0000, RZ, 0xc0, !PT ;  /* 0xffff00003c377812 */ /* 0x000fe400078ec0ff */
[C---:B------:R-:W-:Y:S02]  /*6840*/  SHF.L.U32 R56, R61.reuse, 0x10, RZ ;  /* 0x000000103d387819 */ /* 0x040fe400000006ff */
[----:B------:R-:W-:Y:S02]  /*6850*/  LOP3.LUT R57, R61, 0xffff0000, RZ, 0xc0, !PT ;  /* 0xffff00003d397812 */ /* 0x000fe400078ec0ff */
[C---:B------:R-:W-:Y:S02]  /*6860*/  SHF.L.U32 R58, R62.reuse, 0x10, RZ ;  /* 0x000000103e3a7819 */ /* 0x040fe400000006ff */
[----:B------:R-:W-:Y:S01]  /*6870*/  LOP3.LUT R59, R62, 0xffff0000, RZ, 0xc0, !PT ;  /* 0xffff00003e3b7812 */ /* 0x000fe200078ec0ff */
[----:B-1----:R-:W-:Y:S01]  /*6880*/  SYNCS.ARRIVE.TRANS64.RED.A1T0 RZ, [UR5], RZ ;  /* 0x000000ffffff79a7 */ /* 0x002fe20008100405 */
[C---:B------:R-:W-:Y:S02]  /*6890*/  SHF.L.U32 R60, R63.reuse, 0x10, RZ ;  /* 0x000000103f3c7819 */ /* 0x040fe400000006ff */
[----:B------:R-:W-:Y:S02]  /*68a0*/  LOP3.LUT R61, R63, 0xffff0000, RZ, 0xc0, !PT ;  /* 0xffff00003f3d7812 */ /* 0x000fe400078ec0ff */
[C---:B------:R-:W-:Y:S01]  /*68b0*/  SHF.L.U32 R62, R68.reuse, 0x10, RZ ;  /* 0x00000010443e7819 */ /* 0x040fe200000006ff */
[C---:B------:R-:W-:Y:S01]  /*68c0*/  FMUL R4, R47.reuse, R4 ;  /* 0x000000042f047220 */ /* 0x040fe20000400000 */
[----:B------:R-:W-:Y:S01]  /*68d0*/  LOP3.LUT R63, R68, 0xffff0000, RZ, 0xc0, !PT ;  /* 0xffff0000443f7812 */ /* 0x000fe200078ec0ff */
[----:B------:R-:W-:Y:S01]  /*68e0*/  FMUL R5, R47, R5 ;  /* 0x000000052f057220 */ /* 0x000fe20000400000 */
[----:B---3--:R-:W-:Y:S01]  /*68f0*/  SHF.L.U32 R64, R69, 0x10, RZ ;  /* 0x0000001045407819 */ /* 0x008fe200000006ff */
[----:B------:R-:W-:Y:S01]  /*6900*/  FMUL R6, R47, R6 ;  /* 0x000000062f067220 */ /* 0x000fe20000400000 */
[----:B------:R-:W-:Y:S01]  /*6910*/  LOP3.LUT R65, R69, 0xffff0000, RZ, 0xc0, !PT ;  /* 0xffff000045417812 */ /* 0x000fe200078ec0ff */
[----:B------:R-:W-:Y:S01]  /*6920*/  FMUL R7, R47, R7 ;  /* 0x000000072f077220 */ /* 0x000fe20000400000 */
[----:B------:R-:W-:Y:S01]  /*6930*/  SHF.L.U32 R66, R70, 0x10, RZ ;  /* 0x0000001046427819 */ /* 0x000fe200000006ff */
[----:B------:R-:W-:Y:S01]  /*6940*/  FFMA R4, R49, R0, R4 ;  /* 0x0000000031047223 */ /* 0x000fe20000000004 */
[C---:B------:R-:W-:Y:S01]  /*6950*/  SHF.L.U32 R74, R78.reuse, 0x10, RZ ;  /* 0x000000104e4a7819 */ /* 0x040fe200000006ff */
[----:B------:R-:W-:Y:S01]  /*6960*/  FMUL R8, R47, R8 ;  /* 0x000000082f087220 */ /* 0x000fe20000400000 */
[----:B------:R-:W-:Y:S01]  /*6970*/  LOP3.LUT R75, R78, 0xffff0000, RZ, 0xc0, !PT ;  /* 0xffff00004e4b7812 */ /* 0x000fe200078ec0ff */
[C---:B------:R-:W-:Y:S01]  /*6980*/  FFMA R5, R49.reuse, R2, R5 ;  /* 0x0000000231057223 */ /* 0x040fe20000000005 */
[----:B------:R-:W-:Y:S01]  /*6990*/  LOP3.LUT R67, R70, 0xffff0000, RZ, 0xc0, !PT ;  /* 0xffff000046437812 */ /* 0x000fe200078ec0ff */
[C---:B------:R-:W-:Y:S01]  /*69a0*/  FFMA R6, R49.reuse, R3, R6 ;  /* 0x0000000331067223 */ /* 0x040fe20000000006 */
[----:B------:R-:W-:Y:S01]  /*69b0*/  FFMA R7, R49, R48, R7 ;  /* 0x0000003031077223 */ /* 0x000fe20000000007 */
[----:B------:R-:W-:Y:S01]  /*69c0*/  IADD3 R78, PT, PT, R99, UR8, RZ ;  /* 0x00000008634e7c10 */ /* 0x000fe2000fffe0ff */
[----:B------:R-:W-:Y:S01]  /*69d0*/  FFMA R8, R49, R50, R8 ;  /* 0x0000003231087223 */ /* 0x000fe20000000008 */
[----:B------:R-:W-:Y:S01]  /*69e0*/  F2FP.BF16.F32.PACK_AB R4, R5, R4 ;  /* 0x000000040504723e */ /* 0x000fe200000010ff */
[----:B------:R-:W-:Y:S01]  /*69f0*/  FMUL R9, R47, R9 ;  /* 0x000000092f097220 */ /* 0x000fe20000400000 */
[----:B------:R-:W-:Y:S01]  /*6a00*/  F2FP.BF16.F32.PACK_AB R5, R7, R6 ;  /* 0x000000060705723e */ /* 0x000fe200000010ff */
[----:B------:R-:W-:Y:S01]  /*6a10*/  FMUL R0, R47, R10 ;  /* 0x0000000a2f007220 */ /* 0x000fe20000400000 */
[-C--:B------:R-:W-:Y:S01]  /*6a20*/  IADD3 R106, PT, PT, R106, R78.reuse, RZ ;  /* 0x0000004e6a6a7210 */ /* 0x080fe20007ffe0ff */
[----:B------:R-:W-:Y:S01]  /*6a30*/  FFMA R9, R49, R51, R9 ;  /* 0x0000003331097223 */ /* 0x000fe20000000009 */
[----:B------:R-:W-:Y:S01]  /*6a40*/  IADD3 R105, PT, PT, R105, R78, RZ ;  /* 0x0000004e69697210 */ /* 0x000fe20007ffe0ff */
[----:B------:R-:W-:Y:S01]  /*6a50*/  FFMA R0, R49, R52, R0 ;  /* 0x0000003431007223 */ /* 0x000fe20000000000 */
[C---:B------:R-:W-:Y:S01]  /*6a60*/  FMUL R2, R47.reuse, R11 ;  /* 0x0000000b2f027220 */ /* 0x040fe20000400000 */
[----:B------:R-:W-:Y:S01]  /*6a70*/  FMUL R3, R47, R12 ;  /* 0x0000000c2f037220 */ /* 0x000fe20000400000 */
[----:B------:R-:W-:Y:S01]  /*6a80*/  F2FP.BF16.F32.PACK_AB R6, R9, R8 ;  /* 0x000000080906723e */ /* 0x000fe200000010ff */
[----:B------:R-:W-:Y:S01]  /*6a90*/  FMUL R10, R47, R13 ;  /* 0x0000000d2f0a7220 */ /* 0x000fe20000400000 */
[C---:B------:R-:W-:Y:S01]  /*6aa0*/  FFMA R2, R49.reuse, R53, R2 ;  /* 0x0000003531027223 */ /* 0x040fe20000000002 */
[----:B------:R-:W-:Y:S01]  /*6ab0*/  FFMA R3, R49, R54, R3 ;  /* 0x0000003631037223 */ /* 0x000fe20000000003 */
[----:B------:R-:W-:Y:S01]  /*6ac0*/  FMUL R11, R47, R14 ;  /* 0x0000000e2f0b7220 */ /* 0x000fe20000400000 */
[----:B------:R-:W-:Y:S01]  /*6ad0*/  FFMA R10, R49, R55, R10 ;  /* 0x00000037310a7223 */ /* 0x000fe2000000000a */
[C---:B------:R-:W-:Y:S01]  /*6ae0*/  FMUL R15, R47.reuse, R15 ;  /* 0x0000000f2f0f7220 */ /* 0x040fe20000400000 */
[C---:B------:R-:W-:Y:S01]  /*6af0*/  FMUL R12, R47.reuse, R16 ;  /* 0x000000102f0c7220 */ /* 0x040fe20000400000 */
[----:B------:R-:W-:Y:S01]  /*6b00*/  FMUL R13, R47, R17 ;  /* 0x000000112f0d7220 */ /* 0x000fe20000400000 */
[----:B------:R-:W-:Y:S01]  /*6b10*/  FFMA R11, R49, R56, R11 ;  /* 0x00000038310b7223 */ /* 0x000fe2000000000b */
[----:B------:R-:W-:Y:S01]  /*6b20*/  FMUL R14, R47, R18 ;  /* 0x000000122f0e7220 */ /* 0x000fe20000400000 */
[----:B------:R-:W-:Y:S01]  /*6b30*/  FFMA R15, R49, R57, R15 ;  /* 0x00000039310f7223 */ /* 0x000fe2000000000f */
[----:B------:R-:W-:Y:S01]  /*6b40*/  FMUL R19, R47, R19 ;  /* 0x000000132f137220 */ /* 0x000fe20000400000 */
[----:B------:R-:W-:Y:S01]  /*6b50*/  F2FP.BF16.F32.PACK_AB R7, R2, R0 ;  /* 0x000000000207723e */ /* 0x000fe200000010ff */
[----:B------:R-:W-:Y:S01]  /*6b60*/  FFMA R12, R49, R58, R12 ;  /* 0x0000003a310c7223 */ /* 0x000fe2000000000c */
[----:B------:R-:W-:Y:S01]  /*6b70*/  FMUL R16, R47, R20 ;  /* 0x000000142f107220 */ /* 0x000fe20000400000 */
[----:B------:R-:W-:Y:S01]  /*6b80*/  FFMA R13, R49, R59, R13 ;  /* 0x0000003b310d7223 */ /* 0x000fe2000000000d */
[----:B------:R-:W-:Y:S01]  /*6b90*/  FMUL R17, R47, R21 ;  /* 0x000000152f117220 */ /* 0x000fe20000400000 */
[----:B------:R1:W-:Y:S01]  /*6ba0*/  STS.128 [R99+UR8], R4 ;  /* 0x0000000463007988 */ /* 0x0003e20008000c08 */
[----:B------:R-:W-:Y:S01]  /*6bb0*/  SHF.L.U32 R68, R71, 0x10, RZ ;  /* 0x0000001047447819 */ /* 0x000fe200000006ff */
[----:B------:R-:W-:Y:S01]  /*6bc0*/  FFMA R14, R49, R60, R14 ;  /* 0x0000003c310e7223 */ /* 0x000fe2000000000e */
[----:B------:R-:W-:Y:S01]  /*6bd0*/  LOP3.LUT R69, R71, 0xffff0000, RZ, 0xc0, !PT ;  /* 0xffff000047457812 */ /* 0x000fe200078ec0ff */
[----:B------:R-:W-:Y:S01]  /*6be0*/  FMUL R18, R47, R22 ;  /* 0x000000162f127220 */ /* 0x000fe20000400000 */
[----:B------:R-:W-:Y:S01]  /*6bf0*/  SHF.L.U32 R70, R76, 0x10, RZ ;  /* 0x000000104c467819 */ /* 0x000fe200000006ff */
[----:B------:R-:W-:Y:S01]  /*6c00*/  FFMA R19, R49, R61, R19 ;  /* 0x0000003d31137223 */ /* 0x000fe20000000013 */
[----:B------:R-:W-:Y:S01]  /*6c10*/  FMUL R23, R47, R23 ;  /* 0x000000172f177220 */ /* 0x000fe20000400000 */
[----:B------:R-:W-:Y:S01]  /*6c20*/  FFMA R16, R49, R62, R16 ;  /* 0x0000003e31107223 */ /* 0x000fe20000000010 */
[----:B------:R-:W-:Y:S01]  /*6c30*/  FMUL R20, R47, R24 ;  /* 0x000000182f147220 */ /* 0x000fe20000400000 */
[----:B------:R-:W-:Y:S01]  /*6c40*/  FFMA R17, R49, R63, R17 ;  /* 0x0000003f31117223 */ /* 0x000fe20000000011 */
[----:B------:R-:W-:Y:S01]  /*6c50*/  FMUL R21, R47, R25 ;  /* 0x000000192f157220 */ /* 0x000fe20000400000 */
[----:B------:R-:W-:Y:S01]  /*6c60*/  FFMA R18, R49, R64, R18 ;  /* 0x0000004031127223 */ /* 0x000fe20000000012 */
[----:B------:R-:W-:Y:S01]  /*6c70*/  FMUL R22, R47, R26 ;  /* 0x0000001a2f167220 */ /* 0x000fe20000400000 */
[----:B------:R-:W-:Y:S01]  /*6c80*/  F2FP.BF16.F32.PACK_AB R8, R10, R3 ;  /* 0x000000030a08723e */ /* 0x000fe200000010ff */
[----:B------:R-:W-:Y:S01]  /*6c90*/  FFMA R23, R49, R65, R23 ;  /* 0x0000004131177223 */ /* 0x000fe20000000017 */
[----:B------:R-:W-:Y:S01]  /*6ca0*/  F2FP.BF16.F32.PACK_AB R9, R15, R11 ;  /* 0x0000000b0f09723e */ /* 0x000fe200000010ff */
[----:B------:R-:W-:Y:S01]  /*6cb0*/  FMUL R27, R47, R27 ;  /* 0x0000001b2f1b7220 */ /* 0x000fe20000400000 */
[----:B------:R-:W-:Y:S01]  /*6cc0*/  F2FP.BF16.F32.PACK_AB R10, R13, R12 ;  /* 0x0000000c0d0a723e */ /* 0x000fe200000010ff */
[----:B------:R-:W-:Y:S01]  /*6cd0*/  FFMA R20, R49, R66, R20 ;  /* 0x0000004231147223 */ /* 0x000fe20000000014 */
[----:B------:R-:W-:Y:S01]  /*6ce0*/  F2FP.BF16.F32.PACK_AB R11, R19, R14 ;  /* 0x0000000e130b723e */ /* 0x000fe200000010ff */
[----:B------:R-:W-:Y:S01]  /*6cf0*/  FMUL R24, R47, R28 ;  /* 0x0000001c2f187220 */ /* 0x000fe20000400000 */
[----:B------:R-:W-:Y:S01]  /*6d00*/  LOP3.LUT R71, R76, 0xffff0000, RZ, 0xc0, !PT ;  /* 0xffff00004c477812 */ /* 0x000fe200078ec0ff */
[----:B------:R-:W-:Y:S01]  /*6d10*/  FFMA R21, R49, R67, R21 ;  /* 0x0000004331157223 */ /* 0x000fe20000000015 */
[----:B------:R-:W-:Y:S01]  /*6d20*/  SHF.L.U32 R72, R77, 0x10, RZ ;  /* 0x000000104d487819 */ /* 0x000fe200000006ff */
[----:B------:R1:W-:Y:S01]  /*6d30*/  STS.128 [R106+0x10], R8 ;  /* 0x000010086a007388 */ /* 0x0003e20000000c00 */
[----:B------:R-:W-:Y:S01]  /*6d40*/  FMUL R25, R47, R29 ;  /* 0x0000001d2f197220 */ /* 0x000fe20000400000 */
[----:B------:R-:W-:Y:S01]  /*6d50*/  FFMA R22, R49, R68, R22 ;  /* 0x0000004431167223 */ /* 0x000fe20000000016 */
[----:B------:R-:W-:Y:S01]  /*6d60*/  LOP3.LUT R73, R77, 0xffff0000, RZ, 0xc0, !PT ;  /* 0xffff00004d497812 */ /* 0x000fe200078ec0ff */
[----:B------:R-:W-:Y:S01]  /*6d70*/  FMUL R26, R47, R30 ;  /* 0x0000001e2f1a7220 */ /* 0x000fe20000400000 */
[----:B------:R-:W-:Y:S01]  /*6d80*/  FFMA R27, R49, R69, R27 ;  /* 0x00000045311b7223 */ /* 0x000fe2000000001b */
[----:B------:R-:W-:Y:S01]  /*6d90*/  FMUL R31, R47, R31 ;  /* 0x0000001f2f1f7220 */ /* 0x000fe20000400000 */
[----:B------:R-:W-:Y:S01]  /*6da0*/  FFMA R24, R49, R70, R24 ;  /* 0x0000004631187223 */ /* 0x000fe20000000018 */
[----:B------:R-:W-:Y:S01]  /*6db0*/  FMUL R28, R47, R32 ;  /* 0x000000202f1c7220 */ /* 0x000fe20000400000 */
[----:B------:R-:W-:Y:S01]  /*6dc0*/  FFMA R25, R49, R71, R25 ;  /* 0x0000004731197223 */ /* 0x000fe20000000019 */
[----:B------:R-:W-:Y:S01]  /*6dd0*/  SHF.L.U32 R76, R79, 0x10, RZ ;  /* 0x000000104f4c7819 */ /* 0x000fe200000006ff */
[----:B------:R-:W-:Y:S01]  /*6de0*/  FMUL R29, R47, R33 ;  /* 0x000000212f1d7220 */ /* 0x000fe20000400000 */
[----:B------:R-:W-:Y:S01]  /*6df0*/  F2FP.BF16.F32.PACK_AB R16, R17, R16 ;  /* 0x000000101110723e */ /* 0x000fe200000010ff */
[----:B------:R-:W-:Y:S01]  /*6e00*/  FFMA R26, R49, R72, R26 ;  /* 0x00000048311a7223 */ /* 0x000fe2000000001a */
[----:B------:R-:W-:Y:S01]  /*6e10*/  LOP3.LUT R77, R79, 0xffff0000, RZ, 0xc0, !PT ;  /* 0xffff00004f4d7812 */ /* 0x000fe200078ec0ff */
[----:B------:R-:W-:Y:S01]  /*6e20*/  FMUL R30, R47, R34 ;  /* 0x000000222f1e7220 */ /* 0x000fe20000400000 */
[----:B------:R-:W-:Y:S01]  /*6e30*/  F2FP.BF16.F32.PACK_AB R17, R23, R18 ;  /* 0x000000121711723e */ /* 0x000fe200000010ff */
[----:B------:R-:W-:Y:S01]  /*6e40*/  FFMA R31, R49, R73, R31 ;  /* 0x00000049311f7223 */ /* 0x000fe2000000001f */
[----:B------:R-:W-:Y:S01]  /*6e50*/  FMUL R35, R47, R35 ;  /* 0x000000232f237220 */ /* 0x000fe20000400000 */
[----:B------:R-:W-:Y:S01]  /*6e60*/  F2FP.BF16.F32.PACK_AB R18, R21, R20 ;  /* 0x000000141512723e */ /* 0x000fe200000010ff */
[----:B------:R-:W-:Y:S01]  /*6e70*/  FFMA R28, R49, R74, R28 ;  /* 0x0000004a311c7223 */ /* 0x000fe2000000001c */
[----:B------:R-:W-:Y:S01]  /*6e80*/  F2FP.BF16.F32.PACK_AB R19, R27, R22 ;  /* 0x000000161b13723e */ /* 0x000fe200000010ff */
[C---:B------:R-:W-:Y:S01]  /*6e90*/  FFMA R29, R49.reuse, R75, R29 ;  /* 0x0000004b311d7223 */ /* 0x040fe2000000001d */
[C---:B------:R-:W-:Y:S01]  /*6ea0*/  FFMA R30, R49.reuse, R76, R30 ;  /* 0x0000004c311e7223 */ /* 0x040fe2000000001e */
[----:B------:R-:W-:Y:S01]  /*6eb0*/  FFMA R35, R49, R77, R35 ;  /* 0x0000004d31237223 */ /* 0x000fe20000000023 */
[----:B------:R-:W-:Y:S01]  /*6ec0*/  F2FP.BF16.F32.PACK_AB R24, R25, R24 ;  /* 0x000000181918723e */ /* 0x000fe200000010ff */
[----:B------:R1:W-:Y:S01]  /*6ed0*/  STS.128 [R105+0x20], R16 ;  /* 0x0000201069007388 */ /* 0x0003e20000000c00 */
[----:B------:R-:W-:Y:S02]  /*6ee0*/  F2FP.BF16.F32.PACK_AB R25, R31, R26 ;  /* 0x0000001a1f19723e */ /* 0x000fe400000010ff */
[----:B------:R-:W-:Y:S02]  /*6ef0*/  F2FP.BF16.F32.PACK_AB R26, R29, R28 ;  /* 0x0000001c1d1a723e */ /* 0x000fe400000010ff */
[----:B------:R-:W-:Y:S02]  /*6f00*/  F2FP.BF16.F32.PACK_AB R27, R35, R30 ;  /* 0x0000001e231b723e */ /* 0x000fe400000010ff */
[----:B------:R-:W-:Y:S05]  /*6f10*/  IADD3 R0, PT, PT, R98, R106, RZ ;  /* 0x0000006a62007210 */ /* 0x000fea0007ffe0ff */
        /* <DEDUP_REMOVED lines=9> */
[----:B------:R-:W-:Y:S02]  /*6fb0*/  UIADD3 UR10, UP0, UPT, UR54, 0x680, URZ ;  /* 0x00000680360a7890 */ /* 0x000fe4000ff1e0ff */
[----:B------:R-:W-:Y:S02]  /*6fc0*/  UIADD3 UR5, UPT, UPT, UR41, 0x20, URZ ;  /* 0x0000002029057890 */ /* 0x000fe4000fffe0ff */
[----:B------:R-:W-:Y:S02]  /*6fd0*/  UIADD3 UR4, UPT, UPT, UR48, 0x200, UR8 ;  /* 0x0000020030047890 */ /* 0x000fe4000fffe008 */
[----:B------:R-:W-:Y:S01]  /*6fe0*/  UIADD3.X UR11, UPT, UPT, URZ, UR55, URZ, UP0, !UPT ;  /* 0x00000037ff0b7290 */ /* 0x000fe200087fe4ff */
[----:B------:R-:W-:Y:S01]  /*6ff0*/  UMOV UR6, UR42 ;  /* 0x0000002a00067c82 */ /* 0x000fe20008000000 */
[----:B------:R-:W-:Y:S07]  /*7000*/  UMOV UR7, UR36 ;  /* 0x0000002400077c82 */ /* 0x000fee0008000000 */
[----:B------:R2:W-:Y:S02]  /*7010*/  UTMASTG.3D [UR4], [UR10] ;  /* 0x000000040a0073b5 */ /* 0x0005e40008010000 */
[----:B--2---:R0:W-:Y:S02]  /*7020*/  UTMACMDFLUSH ;  /* 0x00000000000079b7 */ /* 0x0041e40000000000 */
.L_x_107:
[----:B------:R-:W-:Y:S05]  /*7030*/  BSYNC.RECONVERGENT B0 ;  /* 0x0000000000007941 */ /* 0x000fea0003800200 */
.L_x_106:
[----:B------:R-:W-:Y:S01]  /*7040*/  UIADD3 UR43, UPT, UPT, UR43, 0x1, URZ ;  /* 0x000000012b2b7890 */ /* 0x000fe2000fffe0ff */
[----:B------:R-:W-:Y:S03]  /*7050*/  BSSY.RECONVERGENT B0, `(.L_x_108) ;  /* 0x0000008000007945 */ /* 0x000fe60003800200 */
[----:B------:R-:W-:Y:S04]  /*7060*/  UISETP.NE.AND UP0, UPT, UR43, 0x3, UPT ;  /* 0x000000032b00788c */ /* 0x000fe8000bf05270 */
[----:B------:R-:W-:Y:S02]  /*7070*/  UISETP.EQ.XOR UP1, UPT, UR40, 0x3, !UP0 ;  /* 0x000000032800788c */ /* 0x000fe4000c722a70 */
[----:B------:R-:W-:Y:S02]  /*7080*/  USEL UR56, UR43, URZ, UP0 ;  /* 0x000000ff2b387287 */ /* 0x000fe40008000000 */
[----:B------:R-:W-:Y:S04]  /*7090*/  USEL UR4, URZ, 0x1, !UP1 ;  /* 0x00000001ff047887 */ /* 0x000fe8000c800000 */
[----:B------:R-:W-:Y:S01]  /*70a0*/  ULOP3.LUT UR51, UR51, UR4, URZ, 0x3c, !UPT ;  /* 0x0000000433337292 */ /* 0x000fe2000f8e3cff */
[----:B------:R-:W-:Y:S11]  /*70b0*/  @P0 BRA `(.L_x_109) ;  /* 0x0000000000040947 */ /* 0x000ff60003800000 */
[----:B------:R-:W-:Y:S04]  /*70c0*/  DEPBAR.LE SB0, 0x1 ;  /* 0x000080400000791a */ /* 0x000fe80000000000 */
.L_x_109:
[----:B------:R-:W-:Y:S05]  /*70d0*/  BSYNC.RECONVERGENT B0 ;  /* 0x0000000000007941 */ /* 0x000fea0003800200 */
.L_x_108:
[----:B------:R-:W-:Y:S01]  /*70e0*/  BAR.SYNC.DEFER_BLOCKING 0x1, 0x80 ;  /* 0x0042000000007b1d */ /* 0x000fe20000010000 */
[----:B------:R-:W-:Y:S01]  /*70f0*/  UISETP.NE.AND UP0, UPT, UR50, -0x2, UPT ;  /* 0xfffffffe3200788c */ /* 0x000fe2000bf05270 */
[----:B------:R-:W-:Y:S08]  /*7100*/  IADD3 R45, PT, PT, R45, 0x1, RZ ;  /* 0x000000012d2d7810 */ /* 0x000ff00007ffe0ff */
[----:B------:R-:W-:Y:S05]  /*7110*/  BRA.U !UP0, `(.L_x_110) ;  /* 0x0000000108287547 */ /* 0x000fea000b800000 */
[----:B------:R-:W-:Y:S01]  /*7120*/  ISETP.NE.AND P0, PT, R104, RZ, PT ;  /* 0x000000ff6800720c */ /* 0x000fe20003f05270 */
[----:B------:R-:W-:Y:S01]  /*7130*/  IMAD.U32 R2, RZ, RZ, UR49 ;  /* 0x00000031ff027e24 */ /* 0x000fe2000f8e00ff */
[----:B------:R-:W-:Y:S01]  /*7140*/  UIADD3 UR49, UPT, UPT, UR49, 0x1, URZ ;  /* 0x0000000131317890 */ /* 0x000fe2000fffe0ff */
[----:B-1----:R-:W-:Y:S03]  /*7150*/  IMAD.U32 R0, RZ, RZ, UR37 ;  /* 0x00000025ff007e24 */ /* 0x002fe6000f8e00ff */
[----:B------:R-:W-:Y:S04]  /*7160*/  UISETP.NE.AND UP0, UPT, UR49, 0x3, UPT ;  /* 0x000000033100788c */ /* 0x000fe8000bf05270 */
[----:B------:R-:W-:Y:S03]  /*7170*/  USEL UR49, UR49, URZ, UP0 ;  /* 0x000000ff31317287 */ /* 0x000fe60008000000 */
[----:B------:R-:W-:Y:S05]  /*7180*/  @P0 LEA R2, R2, UR48, 0x3 ;  /* 0x0000003002020c11 */ /* 0x000fea000f8e18ff */
[----:B------:R-:W-:Y:S05]  /*7190*/  @P0 VIADD R2, R2, 0x68 ;  /* 0x0000006802020836 */ /* 0x000fea0000000000 */
[----:B------:R-:W-:Y:S04]  /*71a0*/  @P0 PRMT R0, R0, 0x654, R2 ;  /* 0x0000065400000816 */ /* 0x000fe80000000002 */
[----:B------:R2:W-:Y:S03]  /*71b0*/  @P0 SYNCS.ARRIVE.TRANS64.RED.A1T0 RZ, [R0+URZ], RZ ;  /* 0x000000ff00ff09a7 */ /* 0x0005e600081004ff */
.L_x_110:
[----:B------:R-:W-:Y:S01]  /*71c0*/  ISETP.NE.AND P2, PT, R101, RZ, PT ;  /* 0x000000ff6500720c */ /* 0x000fe20003f45270 */
[----:B------:R-:W-:Y:S01]  /*71d0*/  UIADD3 UR50, UPT, UPT, UR50, 0x2, URZ ;  /* 0x0000000232327890 */ /* 0x000fe2000fffe0ff */
[----:B------:R-:W-:Y:S01]  /*71e0*/  ISETP.NE.AND P0, PT, R103, 0x2, PT ;  /* 0x000000026700780c */ /* 0x000fe20003f05270 */
[----:B------:R-:W-:Y:S01]  /*71f0*/  IMAD.IADD R14, R43, 0x1, R86 ;  /* 0x000000012b0e7824 */ /* 0x000fe200078e0256 */
[----:B------:R-:W-:Y:S01]  /*7200*/  ISETP.NE.AND P1, PT, R45, 0x4, PT ;  /* 0x000000042d00780c */ /* 0x000fe20003f25270 */
[----:B------:R-:W-:Y:S01]  /*7210*/  IMAD.IADD R15, R44, 0x1, R87 ;  /* 0x000000012c0f7824 */ /* 0x000fe200078e0257 */
[----:B------:R-:W-:Y:S02]  /*7220*/  SEL R2, RZ, 0x1, P0 ;  /* 0x00000001ff027807 */ /* 0x000fe40000000000 */
[----:B-12---:R-:W-:Y:S02]  /*7230*/  SEL R0, RZ, 0x1, P1 ;  /* 0x00000001ff007807 */ /* 0x006fe40000800000 */
[----:B------:R-:W-:Y:S02]  /*7240*/  LOP3.LUT R96, R96, R2, RZ, 0x3c, !PT ;  /* 0x0000000260607212 */ /* 0x000fe400078e3cff */
[----:B------:R-:W-:Y:S02]  /*7250*/  LOP3.LUT R97, R97, R0, RZ, 0x3c, !PT ;  /* 0x0000000061617212 */ /* 0x000fe400078e3cff */
[----:B------:R-:W-:Y:S02]  /*7260*/  @P2 R2UR UR36, R95 ;  /* 0x000000005f2422ca */ /* 0x000fe400000e0000 */
[----:B------:R-:W-:Y:S02]  /*7270*/  SEL R103, R103, RZ, P0 ;  /* 0x000000ff67677207 */ /* 0x000fe40000000000 */
[----:B------:R-:W-:Y:S01]  /*7280*/  SEL R45, R45, RZ, P1 ;  /* 0x000000ff2d2d7207 */ /* 0x000fe20000800000 */
[----:B------:R-:W-:Y:S10]  /*7290*/  @P2 BRA `(.L_x_111) ;  /* 0xffffffd800042947 */ /* 0x000ff4000383ffff */
[----:B------:R-:W-:-:S09]  /*72a0*/  UISETP.NE.AND UP0, UPT, UR53, URZ, UPT ;  /* 0x000000ff3500728c */ /* 0x000fd2000bf05270 */
[----:B------:R-:W-:Y:S05]  /*72b0*/  BRA.U !UP0, `(.L_x_112) ;  /* 0x0000000108487547 */ /* 0x000fea000b800000 */
[----:B------:R-:W1:Y:S02]  /*72c0*/  LDCU.64 UR4, c[0x0][0x890] ;  /* 0x00011200ff0477ac */ /* 0x000e640008000a00 */
[----:B-1----:R-:W-:-:S04]  /*72d0*/  UISETP.NE.U32.AND UP0, UPT, UR4, URZ, UPT ;  /* 0x000000ff0400728c */ /* 0x002fc8000bf05070 */
[----:B------:R-:W-:-:S09]  /*72e0*/  UISETP.NE.AND.EX UP0, UPT, UR5, URZ, UPT, UP0 ;  /* 0x000000ff0500728c */ /* 0x000fd2000bf05300 */
[----:B------:R-:W-:Y:S05]  /*72f0*/  BRA.U UP0, `(.L_x_113) ;  /* 0x00000001000c7547 */ /* 0x000fea000b800000 */
[----:B------:R-:W-:-:S13]  /*7300*/  FSETP.NEU.AND P0, PT, R49, RZ, PT ;  /* 0x000000ff3100720b */ /* 0x000fda0003f0d000 */
[----:B------:R-:W-:Y:S05]  /*7310*/  @!P0 EXIT ;  /* 0x000000000000894d */ /* 0x000fea0003800000 */
[----:B------:R-:W-:Y:S05]  /*7320*/  BRA `(.L_x_112) ;  /* 0x00000000002c7947 */ /* 0x000fea0003800000 */
.L_x_113:
[----:B------:R-:W-:Y:S01]  /*7330*/  ISETP.NE.AND P0, PT, R102, RZ, PT ;  /* 0x000000ff6600720c */ /* 0x000fe20003f05270 */
[----:B------:R-:W-:-:S12]  /*7340*/  BSSY.RECONVERGENT B0, `(.L_x_112) ;  /* 0x0000009000007945 */ /* 0x000fd80003800200 */
[----:B------:R-:W-:Y:S05]  /*7350*/  @P0 BRA `(.L_x_114) ;  /* 0x0000000000140947 */ /* 0x000fea0003800000 */
[----:B------:R-:W1:Y:S02]  /*7360*/  LDCU.64 UR4, c[0x0][0x888] ;  /* 0x00011100ff0477ac */ /* 0x000e640008000a00 */
[----:B-1----:R-:W-:-:S04]  /*7370*/  ISETP.NE.U32.AND P0, PT, RZ, UR4, PT ;  /* 0x00000004ff007c0c */ /* 0x002fc8000bf05070 */
[----:B------:R-:W-:-:S13]  /*7380*/  ISETP.NE.AND.EX P0, PT, RZ, UR5, PT, P0 ;  /* 0x00000005ff007c0c */ /* 0x000fda000bf05300 */
[----:B------:R-:W-:Y:S05]  /*7390*/  @!P0 EXIT ;  /* 0x000000000000894d */ /* 0x000fea0003800000 */
[----:B------:R-:W-:Y:S05]  /*73a0*/  BRA `(.L_x_115) ;  /* 0x0000000000087947 */ /* 0x000fea0003800000 */
.L_x_114:
[----:B------:R-:W-:-:S13]  /*73b0*/  FSETP.NEU.AND P0, PT, R49, RZ, PT ;  /* 0x000000ff3100720b */ /* 0x000fda0003f0d000 */
[----:B------:R-:W-:Y:S05]  /*73c0*/  @!P0 EXIT ;  /* 0x000000000000894d */ /* 0x000fea0003800000 */
.L_x_115:
[----:B------:R-:W-:Y:S05]  /*73d0*/  BSYNC.RECONVERGENT B0 ;  /* 0x0000000000007941 */ /* 0x000fea0003800200 */
.L_x_112:
[----:B------:R-:W-:Y:S01]  /*73e0*/  ULEA UR4, UR49, UR48, 0x3 ;  /* 0x0000003031047291 */ /* 0x000fe2000f8e18ff */
[----:B------:R-:W-:-:S04]  /*73f0*/  DEPBAR.LE SB0, 0x0 ;  /* 0x000080000000791a */ /* 0x000fc80000000000 */
[----:B------:R-:W-:-:S04]  /*7400*/  UIADD3 UR4, UPT, UPT, UR4, 0x68, URZ ;  /* 0x0000006804047890 */ /* 0x000fc8000fffe0ff */
[----:B------:R-:W-:-:S09]  /*7410*/  UPRMT UR4, UR37, 0x654, UR4 ;  /* 0x0000065425047896 */ /* 0x000fd20008000004 */
[----:B------:R-:W-:Y:S01]  /*7420*/  SYNCS.ARRIVE.TRANS64.RED.A1T0 RZ, [UR4], RZ ;  /* 0x000000ffffff79a7 */ /* 0x000fe20008100404 */
[----:B------:R-:W-:Y:S05]  /*7430*/  EXIT ;  /* 0x000000000000794d */ /* 0x000fea0003800000 */
.L_x_19:
[----:B--2---:R2:W1:Y:S02]  /*7440*/  SYNCS.PHASECHK.TRANS64.TRYWAIT P0, [R2+URZ+0x100], R3 ;  /* 0x00010003020075a7 */ /* 0x00446400080011ff */
[----:B-1----:R-:W-:Y:S05]  /*7450*/  @!P0 NANOSLEEP.SYNCS 0x989680 ;  /* 0x009896800000895d */ /* 0x002fea0003900000 */
[----:B------:R-:W1:Y:S02]  /*7460*/  @!P0 SYNCS.PHASECHK.TRANS64 P0, [R2+URZ+0x100], R3 ;  /* 0x00010003020085a7 */ /* 0x000e6400080010ff */
[----:B-1----:R-:W-:Y:S05]  /*7470*/  @!P0 BRA `(.L_x_19) ;  /* 0xfffffffc00f08947 */ /* 0x002fea000383ffff */
[----:B------:R-:W-:Y:S05]  /*7480*/  BRA `(.L_x_116) ;  /* 0xffffffa000547947 */ /* 0x000fea000383ffff */
.L_x_22:
[----:B-1----:R-:W-:-:S07]  /*7490*/  MOV R2, UR33 ;  /* 0x0000002100027c02 */ /* 0x002fce0008000f00 */
.L_x_117:
[----:B-1----:R1:W2:Y:S02]  /*74a0*/  SYNCS.PHASECHK.TRANS64.TRYWAIT P0, [R2+URZ+0x28], R4 ;  /* 0x00002804020075a7 */ /* 0x0022a400080011ff */
[----:B--2---:R-:W-:Y:S05]  /*74b0*/  @!P0 NANOSLEEP.SYNCS 0x989680 ;  /* 0x009896800000895d */ /* 0x004fea0003900000 */
[----:B------:R-:W2:Y:S02]  /*74c0*/  @!P0 SYNCS.PHASECHK.TRANS64 P0, [R2+URZ+0x28], R4 ;  /* 0x00002804020085a7 */ /* 0x000ea400080010ff */
[----:B--2---:R-:W-:Y:S05]  /*74d0*/  @!P0 BRA `(.L_x_117) ;  /* 0xfffffffc00f08947 */ /* 0x004fea000383ffff */
[----:B------:R-:W-:Y:S05]  /*74e0*/  BRA `(.L_x_21) ;  /* 0xffffffa000a47947 */ /* 0x000fea000383ffff */
.L_x_28:
[----:B-1----:R-:W-:-:S07]  /*74f0*/  MOV R2, UR17 ;  /* 0x0000001100027c02 */ /* 0x002fce0008000f00 */
.L_x_118:
[----:B-1----:R1:W2:Y:S02]  /*7500*/  SYNCS.PHASECHK.TRANS64.TRYWAIT P0, [R2+URZ+0x28], R4 ;  /* 0x00002804020075a7 */ /* 0x0022a400080011ff */
[----:B--2---:R-:W-:Y:S05]  /*7510*/  @!P0 NANOSLEEP.SYNCS 0x989680 ;  /* 0x009896800000895d */ /* 0x004fea0003900000 */
[----:B------:R-:W2:Y:S02]  /*7520*/  @!P0 SYNCS.PHASECHK.TRANS64 P0, [R2+URZ+0x28], R4 ;  /* 0x00002804020085a7 */ /* 0x000ea400080010ff */
[----:B--2---:R-:W-:Y:S05]  /*7530*/  @!P0 BRA `(.L_x_118) ;  /* 0xfffffffc00f08947 */ /* 0x004fea000383ffff */
[----:B------:R-:W-:Y:S05]  /*7540*/  BRA `(.L_x_27) ;  /* 0xffffffa4004c7947 */ /* 0x000fea000383ffff */
.L_x_32:
[----:B-1----:R1:W2:Y:S02]  /*7550*/  SYNCS.PHASECHK.TRANS64.TRYWAIT P0, [R2+URZ+0x90], R3 ;  /* 0x00009003020075a7 */ /* 0x0022a400080011ff */
[----:B--2---:R-:W-:Y:S05]  /*7560*/  @!P0 NANOSLEEP.SYNCS 0x989680 ;  /* 0x009896800000895d */ /* 0x004fea0003900000 */
[----:B------:R-:W2:Y:S02]  /*7570*/  @!P0 SYNCS.PHASECHK.TRANS64 P0, [R2+URZ+0x90], R3 ;  /* 0x00009003020085a7 */ /* 0x000ea400080010ff */
[----:B--2---:R-:W-:Y:S05]  /*7580*/  @!P0 BRA `(.L_x_32) ;  /* 0xfffffffc00f08947 */ /* 0x004fea000383ffff */
[----:B------:R-:W-:Y:S05]  /*7590*/  BRA `(.L_x_119) ;  /* 0xffffffa400dc7947 */ /* 0x000fea000383ffff */
.L_x_36:
[----:B----4-:R-:W-:-:S07]  /*75a0*/  MOV R0, UR5 ;  /* 0x0000000500007c02 */ /* 0x010fce0008000f00 */
.L_x_120:
[----:B-1----:R1:W2:Y:S02]  /*75b0*/  SYNCS.PHASECHK.TRANS64.TRYWAIT P0, [R0+URZ], R2 ;  /* 0x00000002000075a7 */ /* 0x0022a400080011ff */
[----:B--2---:R-:W-:Y:S05]  /*75c0*/  @!P0 NANOSLEEP.SYNCS 0x989680 ;  /* 0x009896800000895d */ /* 0x004fea0003900000 */
[----:B------:R-:W2:Y:S02]  /*75d0*/  @!P0 SYNCS.PHASECHK.TRANS64 P0, [R0+URZ], R2 ;  /* 0x00000002000085a7 */ /* 0x000ea400080010ff */
[----:B--2---:R-:W-:Y:S05]  /*75e0*/  @!P0 BRA `(.L_x_120) ;  /* 0xfffffffc00f08947 */ /* 0x004fea000383ffff */
[----:B------:R-:W-:Y:S05]  /*75f0*/  BRA `(.L_x_121) ;  /* 0xffffffac004c7947 */ /* 0x000fea000383ffff */
.L_x_37:
[----:B----4-:R-:W-:-:S07]  /*7600*/  MOV R0, UR5 ;  /* 0x0000000500007c02 */ /* 0x010fce0008000f00 */
.L_x_122:
[----:B-1----:R1:W2:Y:S02]  /*7610*/  SYNCS.PHASECHK.TRANS64.TRYWAIT P0, [R0+URZ], R3 ;  /* 0x00000003000075a7 */ /* 0x0022a400080011ff */
[----:B--2---:R-:W-:Y:S05]  /*7620*/  @!P0 NANOSLEEP.SYNCS 0x989680 ;  /* 0x009896800000895d */ /* 0x004fea0003900000 */
[----:B------:R-:W2:Y:S02]  /*7630*/  @!P0 SYNCS.PHASECHK.TRANS64 P0, [R0+URZ], R3 ;  /* 0x00000003000085a7 */ /* 0x000ea400080010ff */
[----:B--2---:R-:W-:Y:S05]  /*7640*/  @!P0 BRA `(.L_x_122) ;  /* 0xfffffffc00f08947 */ /* 0x004fea000383ffff */
[----:B------:R-:W-:Y:S05]  /*7650*/  BRA `(.L_x_123) ;  /* 0xffffffac00587947 */ /* 0x000fea000383ffff */
.L_x_38:
[----:B----4-:R-:W-:-:S07]  /*7660*/  MOV R0, UR5 ;  /* 0x0000000500007c02 */ /* 0x010fce0008000f00 */
.L_x_124:
[----:B-1----:R1:W2:Y:S02]  /*7670*/  SYNCS.PHASECHK.TRANS64.TRYWAIT P0, [R0+URZ], R3 ;  /* 0x00000003000075a7 */ /* 0x0022a400080011ff */
[----:B--2---:R-:W-:Y:S05]  /*7680*/  @!P0 NANOSLEEP.SYNCS 0x989680 ;  /* 0x009896800000895d */ /* 0x004fea0003900000 */
[----:B------:R-:W2:Y:S02]  /*7690*/  @!P0 SYNCS.PHASECHK.TRANS64 P0, [R0+URZ], R3 ;  /* 0x00000003000085a7 */ /* 0x000ea400080010ff */
[----:B--2---:R-:W-:Y:S05]  /*76a0*/  @!P0 BRA `(.L_x_124) ;  /* 0xfffffffc00f08947 */ /* 0x004fea000383ffff */
[----:B------:R-:W-:Y:S05]  /*76b0*/  BRA `(.L_x_125) ;  /* 0xffffffac00647947 */ /* 0x000fea000383ffff */
.L_x_39:
[----:B----4-:R-:W-:-:S07]  /*76c0*/  MOV R0, UR5 ;  /* 0x0000000500007c02 */ /* 0x010fce0008000f00 */
.L_x_126:
[----:B-1----:R1:W2:Y:S02]  /*76d0*/  SYNCS.PHASECHK.TRANS64.TRYWAIT P0, [R0+URZ], R3 ;  /* 0x00000003000075a7 */ /* 0x0022a400080011ff */
[----:B--2---:R-:W-:Y:S05]  /*76e0*/  @!P0 NANOSLEEP.SYNCS 0x989680 ;  /* 0x009896800000895d */ /* 0x004fea0003900000 */
[----:B------:R-:W2:Y:S02]  /*76f0*/  @!P0 SYNCS.PHASECHK.TRANS64 P0, [R0+URZ], R3 ;  /* 0x00000003000085a7 */ /* 0x000ea400080010ff */
[----:B--2---:R-:W-:Y:S05]  /*7700*/  @!P0 BRA `(.L_x_126) ;  /* 0xfffffffc00f08947 */ /* 0x004fea000383ffff */
[----:B------:R-:W-:Y:S05]  /*7710*/  BRA `(.L_x_127) ;  /* 0xffffffac00707947 */ /* 0x000fea000383ffff */
.L_x_42:
[----:B-1----:R1:W2:Y:S02]  /*7720*/  SYNCS.PHASECHK.TRANS64.TRYWAIT P0, [R0+URZ+0xf0], R4 ;  /* 0x0000f004000075a7 */ /* 0x0022a400080011ff */
[----:B--2---:R-:W-:Y:S05]  /*7730*/  @!P0 NANOSLEEP.SYNCS 0x989680 ;  /* 0x009896800000895d */ /* 0x004fea0003900000 */
[----:B------:R-:W2:Y:S02]  /*7740*/  @!P0 SYNCS.PHASECHK.TRANS64 P0, [R0+URZ+0xf0], R4 ;  /* 0x0000f004000085a7 */ /* 0x000ea400080010ff */
[----:B--2---:R-:W-:Y:S05]  /*7750*/  @!P0 BRA `(.L_x_42) ;  /* 0xfffffffc00f08947 */ /* 0x004fea000383ffff */
[----:B------:R-:W-:Y:S05]  /*7760*/  BRA `(.L_x_128) ;  /* 0xffffffac00cc7947 */ /* 0x000fea000383ffff */
.L_x_43:
[----:B------:R-:W-:-:S07]  /*7770*/  MOV R0, UR5 ;  /* 0x0000000500007c02 */ /* 0x000fce0008000f00 */
.L_x_129:
[----:B-1----:R1:W2:Y:S02]  /*7780*/  SYNCS.PHASECHK.TRANS64.TRYWAIT P0, [R0+URZ+0xa0], R5 ;  /* 0x0000a005000075a7 */ /* 0x0022a400080011ff */
[----:B--2---:R-:W-:Y:S05]  /*7790*/  @!P0 NANOSLEEP.SYNCS 0x989680 ;  /* 0x009896800000895d */ /* 0x004fea0003900000 */
[----:B------:R-:W2:Y:S02]  /*77a0*/  @!P0 SYNCS.PHASECHK.TRANS64 P0, [R0+URZ+0xa0], R5 ;  /* 0x0000a005000085a7 */ /* 0x000ea400080010ff */
[----:B--2---:R-:W-:Y:S05]  /*77b0*/  @!P0 BRA `(.L_x_129) ;  /* 0xfffffffc00f08947 */ /* 0x004fea000383ffff */
[----:B------:R-:W-:Y:S05]  /*77c0*/  BRA `(.L_x_130) ;  /* 0xffffffac00dc7947 */ /* 0x000fea000383ffff */
.L_x_44:
[----:B-1----:R1:W2:Y:S02]  /*77d0*/  SYNCS.PHASECHK.TRANS64.TRYWAIT P1, [R0+URZ+0x90], R4 ;  /* 0x00009004000075a7 */ /* 0x0022a400080211ff */
[----:B--2---:R-:W-:Y:S05]  /*77e0*/  @!P1 NANOSLEEP.SYNCS 0x989680 ;  /* 0x009896800000995d */ /* 0x004fea0003900000 */
[----:B------:R-:W2:Y:S02]  /*77f0*/  @!P1 SYNCS.PHASECHK.TRANS64 P1, [R0+URZ+0x90], R4 ;  /* 0x00009004000095a7 */ /* 0x000ea400080210ff */
[----:B--2---:R-:W-:Y:S05]  /*7800*/  @!P1 BRA `(.L_x_44) ;  /* 0xfffffffc00f09947 */ /* 0x004fea000383ffff */
[----:B------:R-:W-:Y:S05]  /*7810*/  BRA `(.L_x_131) ;  /* 0xffffffb0000c7947 */ /* 0x000fea000383ffff */
.L_x_47:
[----:B------:R-:W-:-:S07]  /*7820*/  MOV R0, UR5 ;  /* 0x0000000500007c02 */ /* 0x000fce0008000f00 */
.L_x_132:
[----:B-1----:R1:W2:Y:S02]  /*7830*/  SYNCS.PHASECHK.TRANS64.TRYWAIT P0, [R0+URZ+0xa0], R2 ;  /* 0x0000a002000075a7 */ /* 0x0022a400080011ff */
[----:B--2---:R-:W-:Y:S05]  /*7840*/  @!P0 NANOSLEEP.SYNCS 0x989680 ;  /* 0x009896800000895d */ /* 0x004fea0003900000 */
[----:B------:R-:W2:Y:S02]  /*7850*/  @!P0 SYNCS.PHASECHK.TRANS64 P0, [R0+URZ+0xa0], R2 ;  /* 0x0000a002000085a7 */ /* 0x000ea400080010ff */
[----:B--2---:R-:W-:Y:S05]  /*7860*/  @!P0 BRA `(.L_x_132) ;  /* 0xfffffffc00f08947 */ /* 0x004fea000383ffff */
[----:B------:R-:W-:Y:S05]  /*7870*/  BRA `(.L_x_46) ;  /* 0xffffffb000607947 */ /* 0x000fea000383ffff */
.L_x_54:
[----:B-1----:R1:W2:Y:S02]  /*7880*/  SYNCS.PHASECHK.TRANS64.TRYWAIT P1, [R0+URZ+0x90], R2 ;  /* 0x00009002000075a7 */ /* 0x0022a400080211ff */
[----:B--2---:R-:W-:Y:S05]  /*7890*/  @!P1 NANOSLEEP.SYNCS 0x989680 ;  /* 0x009896800000995d */ /* 0x004fea0003900000 */
[----:B------:R-:W2:Y:S02]  /*78a0*/  @!P1 SYNCS.PHASECHK.TRANS64 P1, [R0+URZ+0x90], R2 ;  /* 0x00009002000095a7 */ /* 0x000ea400080210ff */
[----:B--2---:R-:W-:Y:S05]  /*78b0*/  @!P1 BRA `(.L_x_54) ;  /* 0xfffffffc00f09947 */ /* 0x004fea000383ffff */
[----:B------:R-:W-:Y:S05]  /*78c0*/  BRA `(.L_x_133) ;  /* 0xffffffb400c07947 */ /* 0x000fea000383ffff */
.L_x_55:
[----:B------:R-:W-:-:S07]  /*78d0*/  MOV R2, UR8 ;  /* 0x0000000800027c02 */ /* 0x000fce0008000f00 */
.L_x_134:
[----:B-1----:R1:W2:Y:S02]  /*78e0*/  SYNCS.PHASECHK.TRANS64.TRYWAIT P0, [R2+URZ+0xd0], R0 ;  /* 0x0000d000020075a7 */ /* 0x0022a400080011ff */
[----:B--2---:R-:W-:Y:S05]  /*78f0*/  @!P0 NANOSLEEP.SYNCS 0x989680 ;  /* 0x009896800000895d */ /* 0x004fea0003900000 */
[----:B------:R-:W2:Y:S02]  /*7900*/  @!P0 SYNCS.PHASECHK.TRANS64 P0, [R2+URZ+0xd0], R0 ;  /* 0x0000d000020085a7 */ /* 0x000ea400080010ff */
[----:B--2---:R-:W-:Y:S05]  /*7910*/  @!P0 BRA `(.L_x_134) ;  /* 0xfffffffc00f08947 */ /* 0x004fea000383ffff */
[----:B------:R-:W-:Y:S05]  /*7920*/  BRA `(.L_x_135) ;  /* 0xffffffb400f87947 */ /* 0x000fea000383ffff */
.L_x_58:
[----:B------:R-:W-:Y:S07]  /*7930*/  MOV R0, UR7 ;  /* 0x0000000700007c02 */ /* 0x000fee0008000f00 */
.L_x_136:
[----:B-1----:R1:W2:Y:S02]  /*7940*/  SYNCS.PHASECHK.TRANS64.TRYWAIT P0, [R0+URZ], R2 ;  /* 0x00000002000075a7 */ /* 0x0022a400080011ff */
[----:B--2---:R-:W-:Y:S05]  /*7950*/  @!P0 NANOSLEEP.SYNCS 0x989680 ;  /* 0x009896800000895d */ /* 0x004fea0003900000 */
[----:B------:R-:W2:Y:S02]  /*7960*/  @!P0 SYNCS.PHASECHK.TRANS64 P0, [R0+URZ], R2 ;  /* 0x00000002000085a7 */ /* 0x000ea400080010ff */
[----:B--2---:R-:W-:Y:S05]  /*7970*/  @!P0 BRA `(.L_x_136) ;  /* 0xfffffffc00f08947 */ /* 0x004fea000383ffff */
[----:B------:R-:W-:Y:S05]  /*7980*/  BRA `(.L_x_57) ;  /* 0xffffffb800147947 */ /* 0x000fea000383ffff */
.L_x_61:
[----:B------:R-:W-:-:S07]  /*7990*/  MOV R0, UR5 ;  /* 0x0000000500007c02 */ /* 0x000fce0008000f00 */
.L_x_137:
[----:B--2---:R2:W3:Y:S02]  /*79a0*/  SYNCS.PHASECHK.TRANS64.TRYWAIT P0, [R0+URZ], R2 ;  /* 0x00000002000075a7 */ /* 0x0044e400080011ff */
[----:B---3--:R-:W-:Y:S05]  /*79b0*/  @!P0 NANOSLEEP.SYNCS 0x989680 ;  /* 0x009896800000895d */ /* 0x008fea0003900000 */
[----:B------:R-:W3:Y:S02]  /*79c0*/  @!P0 SYNCS.PHASECHK.TRANS64 P0, [R0+URZ], R2 ;  /* 0x00000002000085a7 */ /* 0x000ee400080010ff */
[----:B---3--:R-:W-:Y:S05]  /*79d0*/  @!P0 BRA `(.L_x_137) ;  /* 0xfffffffc00f08947 */ /* 0x008fea000383ffff */
[----:B------:R-:W-:Y:S05]  /*79e0*/  BRA `(.L_x_138) ;  /* 0xffffffb800c87947 */ /* 0x000fea000383ffff */
.L_x_62:
[----:B------:R-:W-:-:S07]  /*79f0*/  MOV R0, UR5 ;  /* 0x0000000500007c02 */ /* 0x000fce0008000f00 */
.L_x_139:
[----:B-1----:R1:W2:Y:S02]  /*7a00*/  SYNCS.PHASECHK.TRANS64.TRYWAIT P0, [R0+URZ], R3 ;  /* 0x00000003000075a7 */ /* 0x0022a400080011ff */
[----:B--2---:R-:W-:Y:S05]  /*7a10*/  @!P0 NANOSLEEP.SYNCS 0x989680 ;  /* 0x009896800000895d */ /* 0x004fea0003900000 */
[----:B------:R-:W2:Y:S02]  /*7a20*/  @!P0 SYNCS.PHASECHK.TRANS64 P0, [R0+URZ], R3 ;  /* 0x00000003000085a7 */ /* 0x000ea400080010ff */
[----:B--2---:R-:W-:Y:S05]  /*7a30*/  @!P0 BRA `(.L_x_139) ;  /* 0xfffffffc00f08947 */ /* 0x004fea000383ffff */
[----:B------:R-:W-:Y:S05]  /*7a40*/  BRA `(.L_x_140) ;  /* 0xffffffb800d47947 */ /* 0x000fea000383ffff */
.L_x_63:
[----:B------:R-:W-:-:S07]  /*7a50*/  MOV R0, UR5 ;  /* 0x0000000500007c02 */ /* 0x000fce0008000f00 */
.L_x_141:
[----:B-1----:R1:W2:Y:S02]  /*7a60*/  SYNCS.PHASECHK.TRANS64.TRYWAIT P0, [R0+URZ], R3 ;  /* 0x00000003000075a7 */ /* 0x0022a400080011ff */
[----:B--2---:R-:W-:Y:S05]  /*7a70*/  @!P0 NANOSLEEP.SYNCS 0x989680 ;  /* 0x009896800000895d */ /* 0x004fea0003900000 */
[----:B------:R-:W2:Y:S02]  /*7a80*/  @!P0 SYNCS.PHASECHK.TRANS64 P0, [R0+URZ], R3 ;  /* 0x00000003000085a7 */ /* 0x000ea400080010ff */
[----:B--2---:R-:W-:Y:S05]  /*7a90*/  @!P0 BRA `(.L_x_141) ;  /* 0xfffffffc00f08947 */ /* 0x004fea000383ffff */
[----:B------:R-:W-:Y:S05]  /*7aa0*/  BRA `(.L_x_142) ;  /* 0xffffffb800e07947 */ /* 0x000fea000383ffff */
.L_x_64:
[----:B-1----:R-:W-:-:S07]  /*7ab0*/  MOV R0, UR7 ;  /* 0x0000000700007c02 */ /* 0x002fce0008000f00 */
.L_x_143:
[----:B-1----:R1:W2:Y:S02]  /*7ac0*/  SYNCS.PHASECHK.TRANS64.TRYWAIT P0, [R0+URZ], R2 ;  /* 0x00000002000075a7 */ /* 0x0022a400080011ff */
[----:B--2---:R-:W-:Y:S05]  /*7ad0*/  @!P0 NANOSLEEP.SYNCS 0x989680 ;  /* 0x009896800000895d */ /* 0x004fea0003900000 */
[----:B------:R-:W2:Y:S02]  /*7ae0*/  @!P0 SYNCS.PHASECHK.TRANS64 P0, [R0+URZ], R2 ;  /* 0x00000002000085a7 */ /* 0x000ea400080010ff */
[----:B--2---:R-:W-:Y:S05]  /*7af0*/  @!P0 BRA `(.L_x_143) ;  /* 0xfffffffc00f08947 */ /* 0x004fea000383ffff */
[----:B------:R-:W-:Y:S05]  /*7b00*/  BRA `(.L_x_144) ;  /* 0xffffffb800ec7947 */ /* 0x000fea000383ffff */
.L_x_69:
[----:B--2---:R2:W3:Y:S02]  /*7b10*/  SYNCS.PHASECHK.TRANS64.TRYWAIT P0, [R0+URZ+0x90], R2 ;  /* 0x00009002000075a7 */ /* 0x0044e400080011ff */
[----:B---3--:R-:W-:Y:S05]  /*7b20*/  @!P0 NANOSLEEP.SYNCS 0x989680 ;  /* 0x009896800000895d */ /* 0x008fea0003900000 */
[----:B------:R-:W3:Y:S02]  /*7b30*/  @!P0 SYNCS.PHASECHK.TRANS64 P0, [R0+URZ+0x90], R2 ;  /* 0x00009002000085a7 */ /* 0x000ee400080010ff */
[----:B---3--:R-:W-:Y:S05]  /*7b40*/  @!P0 BRA `(.L_x_69) ;  /* 0xfffffffc00f08947 */ /* 0x008fea000383ffff */
[----:B------:R-:W-:Y:S05]  /*7b50*/  BRA `(.L_x_145) ;  /* 0xffffffbc00e87947 */ /* 0x000fea000383ffff */
.L_x_72:
[----:B------:R-:W-:Y:S07]  /*7b60*/  MOV R0, UR7 ;  /* 0x0000000700007c02 */ /* 0x000fee0008000f00 */
.L_x_146:
[----:B--2---:R2:W3:Y:S02]  /*7b70*/  SYNCS.PHASECHK.TRANS64.TRYWAIT P0, [R0+URZ+0x88], R2 ;  /* 0x00008802000075a7 */ /* 0x0044e400080011ff */
[----:B---3--:R-:W-:Y:S05]  /*7b80*/  @!P0 NANOSLEEP.SYNCS 0x989680 ;  /* 0x009896800000895d */ /* 0x008fea0003900000 */
[----:B------:R-:W3:Y:S02]  /*7b90*/  @!P0 SYNCS.PHASECHK.TRANS64 P0, [R0+URZ+0x88], R2 ;  /* 0x00008802000085a7 */ /* 0x000ee400080010ff */
[----:B---3--:R-:W-:Y:S05]  /*7ba0*/  @!P0 BRA `(.L_x_146) ;  /* 0xfffffffc00f08947 */ /* 0x008fea000383ffff */
[----:B------:R-:W-:Y:S05]  /*7bb0*/  BRA `(.L_x_71) ;  /* 0xffffffc000c87947 */ /* 0x000fea000383ffff */
.L_x_75:
[----:B------:R-:W-:Y:S07]  /*7bc0*/  MOV R0, UR15 ;  /* 0x0000000f00007c02 */ /* 0x000fee0008000f00 */
.L_x_147:
[----:B-1----:R1:W2:Y:S02]  /*7bd0*/  SYNCS.PHASECHK.TRANS64.TRYWAIT P0, [R0+URZ+0x68], R9 ;  /* 0x00006809000075a7 */ /* 0x0022a400080011ff */
[----:B--2---:R-:W-:Y:S05]  /*7be0*/  @!P0 NANOSLEEP.SYNCS 0x989680 ;  /* 0x009896800000895d */ /* 0x004fea0003900000 */
[----:B------:R-:W2:Y:S02]  /*7bf0*/  @!P0 SYNCS.PHASECHK.TRANS64 P0, [R0+URZ+0x68], R9 ;  /* 0x00006809000085a7 */ /* 0x000ea400080010ff */
[----:B--2---:R-:W-:Y:S05]  /*7c00*/  @!P0 BRA `(.L_x_147) ;  /* 0xfffffffc00f08947 */ /* 0x004fea000383ffff */
[----:B------:R-:W-:Y:S05]  /*7c10*/  BRA `(.L_x_148) ;  /* 0xffffffc400407947 */ /* 0x000fea000383ffff */
.L_x_76:
[----:B------:R-:W-:Y:S07]  /*7c20*/  MOV R0, UR13 ;  /* 0x0000000d00007c02 */ /* 0x000fee0008000f00 */
.L_x_149:
[----:B-1----:R1:W2:Y:S02]  /*7c30*/  SYNCS.PHASECHK.TRANS64.TRYWAIT P0, [R0+URZ+0x68], R14 ;  /* 0x0000680e000075a7 */ /* 0x0022a400080011ff */
[----:B--2---:R-:W-:Y:S05]  /*7c40*/  @!P0 NANOSLEEP.SYNCS 0x989680 ;  /* 0x009896800000895d */ /* 0x004fea0003900000 */
[----:B------:R-:W2:Y:S02]  /*7c50*/  @!P0 SYNCS.PHASECHK.TRANS64 P0, [R0+URZ+0x68], R14 ;  /* 0x0000680e000085a7 */ /* 0x000ea400080010ff */
[----:B--2---:R-:W-:Y:S05]  /*7c60*/  @!P0 BRA `(.L_x_149) ;  /* 0xfffffffc00f08947 */ /* 0x004fea000383ffff */
[----:B------:R-:W-:Y:S05]  /*7c70*/  BRA `(.L_x_150) ;  /* 0xffffffc400e07947 */ /* 0x000fea000383ffff */
.L_x_78:
[----:B------:R-:W-:-:S07]  /*7c80*/  MOV R0, UR4 ;  /* 0x0000000400007c02 */ /* 0x000fce0008000f00 */
.L_x_151:
[----:B-1----:R1:W3:Y:S02]  /*7c90*/  SYNCS.PHASECHK.TRANS64.TRYWAIT P0, [R0+URZ], R2 ;  /* 0x00000002000075a7 */ /* 0x0022e400080011ff */
[----:B---3--:R-:W-:Y:S05]  /*7ca0*/  @!P0 NANOSLEEP.SYNCS 0x989680 ;  /* 0x009896800000895d */ /* 0x008fea0003900000 */
[----:B------:R-:W3:Y:S02]  /*7cb0*/  @!P0 SYNCS.PHASECHK.TRANS64 P0, [R0+URZ], R2 ;  /* 0x00000002000085a7 */ /* 0x000ee400080010ff */
[----:B---3--:R-:W-:Y:S05]  /*7cc0*/  @!P0 BRA `(.L_x_151) ;  /* 0xfffffffc00f08947 */ /* 0x008fea000383ffff */
[----:B------:R-:W-:Y:S05]  /*7cd0*/  BRA `(.L_x_152) ;  /* 0xffffffc8006c7947 */ /* 0x000fea000383ffff */
.L_x_79:
[----:B------:R-:W-:-:S07]  /*7ce0*/  MOV R0, UR4 ;  /* 0x0000000400007c02 */ /* 0x000fce0008000f00 */
.L_x_153:
[----:B-1----:R1:W3:Y:S02]  /*7cf0*/  SYNCS.PHASECHK.TRANS64.TRYWAIT P0, [R0+URZ], R2 ;  /* 0x00000002000075a7 */ /* 0x0022e400080011ff */
[----:B---3--:R-:W-:Y:S05]  /*7d00*/  @!P0 NANOSLEEP.SYNCS 0x989680 ;  /* 0x009896800000895d */ /* 0x008fea0003900000 */
[----:B------:R-:W3:Y:S02]  /*7d10*/  @!P0 SYNCS.PHASECHK.TRANS64 P0, [R0+URZ], R2 ;  /* 0x00000002000085a7 */ /* 0x000ee400080010ff */
[----:B---3--:R-:W-:Y:S05]  /*7d20*/  @!P0 BRA `(.L_x_153) ;  /* 0xfffffffc00f08947 */ /* 0x008fea000383ffff */
[----:B------:R-:W-:Y:S05]  /*7d30*/  BRA `(.L_x_154) ;  /* 0xffffffc800787947 */ /* 0x000fea000383ffff */
.L_x_81:
[----:B--2---:R2:W4:Y:S02]  /*7d40*/  SYNCS.PHASECHK.TRANS64.TRYWAIT P0, [R0+URZ+0x90], R2 ;  /* 0x00009002000075a7 */ /* 0x00452400080011ff */
[----:B----4-:R-:W-:Y:S05]  /*7d50*/  @!P0 NANOSLEEP.SYNCS 0x989680 ;  /* 0x009896800000895d */ /* 0x010fea0003900000 */
[----:B------:R-:W4:Y:S02]  /*7d60*/  @!P0 SYNCS.PHASECHK.TRANS64 P0, [R0+URZ+0x90], R2 ;  /* 0x00009002000085a7 */ /* 0x000f2400080010ff */
[----:B----4-:R-:W-:Y:S05]  /*7d70*/  @!P0 BRA `(.L_x_81) ;  /* 0xfffffffc00f08947 */ /* 0x010fea000383ffff */
[----:B------:R-:W-:Y:S05]  /*7d80*/  BRA `(.L_x_155) ;  /* 0xffffffcc005c7947 */ /* 0x000fea000383ffff */
.L_x_91:
[----:B-1----:R1:W3:Y:S02]  /*7d90*/  SYNCS.PHASECHK.TRANS64.TRYWAIT P1, [R0+URZ+0x50], R3 ;  /* 0x00005003000075a7 */ /* 0x0022e400080211ff */
[----:B---3--:R-:W-:Y:S05]  /*7da0*/  @!P1 NANOSLEEP.SYNCS 0x989680 ;  /* 0x009896800000995d */ /* 0x008fea0003900000 */
[----:B------:R-:W3:Y:S02]  /*7db0*/  @!P1 SYNCS.PHASECHK.TRANS64 P1, [R0+URZ+0x50], R3 ;  /* 0x00005003000095a7 */ /* 0x000ee400080210ff */
[----:B---3--:R-:W-:Y:S05]  /*7dc0*/  @!P1 BRA `(.L_x_91) ;  /* 0xfffffffc00f09947 */ /* 0x008fea000383ffff */
[----:B------:R-:W-:Y:S05]  /*7dd0*/  BRA `(.L_x_90) ;  /* 0xffffffd8008c7947 */ /* 0x000fea000383ffff */
.L_x_93:
[----:B-1----:R1:W4:Y:S02]  /*7de0*/  SYNCS.PHASECHK.TRANS64.TRYWAIT P0, [R73+URZ+0xb0], R2 ;  /* 0x0000b002490075a7 */ /* 0x00232400080011ff */
[----:B----4-:R-:W-:Y:S05]  /*7df0*/  @!P0 NANOSLEEP.SYNCS 0x989680 ;  /* 0x009896800000895d */ /* 0x010fea0003900000 */
[----:B------:R-:W4:Y:S02]  /*7e00*/  @!P0 SYNCS.PHASECHK.TRANS64 P0, [R73+URZ+0xb0], R2 ;  /* 0x0000b002490085a7 */ /* 0x000f2400080010ff */
[----:B----4-:R-:W-:Y:S05]  /*7e10*/  @!P0 BRA `(.L_x_93) ;  /* 0xfffffffc00f08947 */ /* 0x010fea000383ffff */
[----:B------:R-:W-:Y:S05]  /*7e20*/  BRA `(.L_x_92) ;  /* 0xffffffd800c47947 */ /* 0x000fea000383ffff */
.L_x_104:
[----:B--2---:R2:W4:Y:S02]  /*7e30*/  SYNCS.PHASECHK.TRANS64.TRYWAIT P0, [R2+URZ+0x50], R107 ;  /* 0x0000506b020075a7 */ /* 0x00452400080011ff */
[----:B----4-:R-:W-:Y:S05]  /*7e40*/  @!P0 NANOSLEEP.SYNCS 0x989680 ;  /* 0x009896800000895d */ /* 0x010fea0003900000 */
[----:B------:R-:W4:Y:S02]  /*7e50*/  @!P0 SYNCS.PHASECHK.TRANS64 P0, [R2+URZ+0x50], R107 ;  /* 0x0000506b020085a7 */ /* 0x000f2400080010ff */
[----:B----4-:R-:W-:Y:S05]  /*7e60*/  @!P0 BRA `(.L_x_104) ;  /* 0xfffffffc00f08947 */ /* 0x010fea000383ffff */
[----:B------:R-:W-:Y:S05]  /*7e70*/  BRA `(.L_x_103) ;  /* 0xffffffe400ac7947 */ /* 0x000fea000383ffff */
        .weak           $__internal_0_$__cuda_sm10x_tcgen05_guardrail_trap_col_being_dealloced_not_returned_by_alloc
        .type           $__internal_0_$__cuda_sm10x_tcgen05_guardrail_trap_col_being_dealloced_not_returned_by_alloc,@function
        .size           $__internal_0_$__cuda_sm10x_tcgen05_guardrail_trap_col_being_dealloced_not_returned_by_alloc,($__internal_1_$__cuda_sm10x_tcgen05_guardrail_trap_phase_invalid_during_alloc - $__internal_0_$__cuda_sm10x_tcgen05_guardrail_trap_col_being_dealloced_not_returned_by_alloc)
$__internal_0_$__cuda_sm10x_tcgen05_guardrail_trap_col_being_dealloced_not_returned_by_alloc:
[----:B------:R-:W-:Y:S05]  /*7e80*/  BPT.TRAP 0x1 ;  /* 0x000000040000795c */ /* 0x000fea0000300000 */
[----:B------:R-:W-:-:S04]  /*7e90*/  HFMA2 R3, -RZ, RZ, 0, 0 ;  /* 0x00000000ff037431 */ /* 0x000fc800000001ff */
[----:B------:R-:W-:Y:S05]  /*7ea0*/  RET.REL.NODEC R2 `(_ZN7cutlass13device_kernelINS_4gemm6kernel13GemmUniversalIN4cute5tupleIJiiiiEEENS1_10collective13CollectiveMmaINS1_35MainloopSm100TmaUmmaWarpSpecializedILi5ELi2ELi4ENS5_IJNS4_1CILi1EEESB_SB_EEEEENS5_IJNSA_ILi128EEENSA_ILi64EEENSA_ILi32EEEEEENS_10bfloat16_tENS5_IJlSB_lEEESI_SJ_NS4_8TiledMMAINS4_8MMA_AtomIJNS4_20SM100_MMA_F16BF16_SSISI_SI_fLi128ELi64ELNS4_4UMMA5MajorE0ELSO_0ELNSN_7ScaleInE0ELSP_0EEEEEENS4_6LayoutISC_NS5_IJNSA_ILi0EEEST_ST_EEEEENS5_IJNS4_10UnderscoreESW_SW_EEEEENS4_13SM90_TMA_LOADENS4_14ComposedLayoutINS4_7SwizzleILi2ELi4ELi3EEENS4_18smem_ptr_flag_bitsILi16EEENSS_INS5_IJNSA_ILi8EEESG_EEENS5_IJSG_SB_EEEEEEEvNS4_8identityESZ_S19_vS1A_EENS_8epilogue10collective18CollectiveEpilogueINS1C_23Sm100TmaWarpSpecializedILi3ELi2ELi32ELb1ELb0EEEJSH_NS5_IJNSS_ISE_SB_EENSS_ISG_SB_EEEEESI_SJ_SI_SJ_NS1C_6fusion15FusionCallbacksIS1G_NS1K_17LinearCombinationISI_fSI_fLNS_15FloatRoundStyleE2EEESH_S1J_JEEENS4_5SM1004TMEM4LOAD26SM100_TMEM_LOAD_32dp32b32xESZ_S19_NS4_39AutoVectorizingCopyWithAssumedAlignmentILi128EEENS4_14SM90_TMA_STOREES19_S1V_S1V_EEEvvEEEEvNT_6ParamsE) ;  /* 0xffffff8002547950 */ /* 0x000fea0003c3ffff */
        .weak           $__internal_1_$__cuda_sm10x_tcgen05_guardrail_trap_phase_invalid_during_alloc
        .type           $__internal_1_$__cuda_sm10x_tcgen05_guardrail_trap_phase_invalid_during_alloc,@function
        .size           $__internal_1_$__cuda_sm10x_tcgen05_guardrail_trap_phase_invalid_during_alloc,($__internal_2_$__cuda_sm10x_tcgen05_guardrail_trap_unallocated_columns_being_dealloced - $__internal_1_$__cuda_sm10x_tcgen05_guardrail_trap_phase_invalid_during_alloc)
$__internal_1_$__cuda_sm10x_tcgen05_guardrail_trap_phase_invalid_during_alloc:
[----:B------:R-:W-:Y:S05]  /*7eb0*/  BPT.TRAP 0x1 ;  /* 0x000000040000795c */ /* 0x000fea0000300000 */
[----:B------:R-:W-:-:S04]  /*7ec0*/  MOV R3, 0x0 ;  /* 0x0000000000037802 */ /* 0x000fc80000000f00 */
[----:B------:R-:W-:Y:S05]  /*7ed0*/  RET.REL.NODEC R2 `(_ZN7cutlass13device_kernelINS_4gemm6kernel13GemmUniversalIN4cute5tupleIJiiiiEEENS1_10collective13CollectiveMmaINS1_35MainloopSm100TmaUmmaWarpSpecializedILi5ELi2ELi4ENS5_IJNS4_1CILi1EEESB_SB_EEEEENS5_IJNSA_ILi128EEENSA_ILi64EEENSA_ILi32EEEEEENS_10bfloat16_tENS5_IJlSB_lEEESI_SJ_NS4_8TiledMMAINS4_8MMA_AtomIJNS4_20SM100_MMA_F16BF16_SSISI_SI_fLi128ELi64ELNS4_4UMMA5MajorE0ELSO_0ELNSN_7ScaleInE0ELSP_0EEEEEENS4_6LayoutISC_NS5_IJNSA_ILi0EEEST_ST_EEEEENS5_IJNS4_10UnderscoreESW_SW_EEEEENS4_13SM90_TMA_LOADENS4_14ComposedLayoutINS4_7SwizzleILi2ELi4ELi3EEENS4_18smem_ptr_flag_bitsILi16EEENSS_INS5_IJNSA_ILi8EEESG_EEENS5_IJSG_SB_EEEEEEEvNS4_8identityESZ_S19_vS1A_EENS_8epilogue10collective18CollectiveEpilogueINS1C_23Sm100TmaWarpSpecializedILi3ELi2ELi32ELb1ELb0EEEJSH_NS5_IJNSS_ISE_SB_EENSS_ISG_SB_EEEEESI_SJ_SI_SJ_NS1C_6fusion15FusionCallbacksIS1G_NS1K_17LinearCombinationISI_fSI_fLNS_15FloatRoundStyleE2EEESH_S1J_JEEENS4_5SM1004TMEM4LOAD26SM100_TMEM_LOAD_32dp32b32xESZ_S19_NS4_39AutoVectorizingCopyWithAssumedAlignmentILi128EEENS4_14SM90_TMA_STOREES19_S1V_S1V_EEEvvEEEEvNT_6ParamsE) ;  /* 0xffffff8002487950 */ /* 0x000fea0003c3ffff */
        .weak           $__internal_2_$__cuda_sm10x_tcgen05_guardrail_trap_unallocated_columns_being_dealloced
        .type           $__internal_2_$__cuda_sm10x_tcgen05_guardrail_trap_unallocated_columns_being_dealloced,@function
        .size           $__internal_2_$__cuda_sm10x_tcgen05_guardrail_trap_unallocated_columns_being_dealloced,(.L_x_157 - $__internal_2_$__cuda_sm10x_tcgen05_guardrail_trap_unallocated_columns_being_dealloced)
$__internal_2_$__cuda_sm10x_tcgen05_guardrail_trap_unallocated_columns_being_dealloced:
[----:B------:R-:W-:Y:S05]  /*7ee0*/  BPT.TRAP 0x1 ;  /* 0x000000040000795c */ /* 0x000fea0000300000 */
[----:B------:R-:W-:-:S04]  /*7ef0*/  HFMA2 R3, -RZ, RZ, 0, 0 ;  /* 0x00000000ff037431 */ /* 0x000fc800000001ff */
[----:B------:R-:W-:Y:S05]  /*7f00*/  RET.REL.NODEC R2 `(_ZN7cutlass13device_kernelINS_4gemm6kernel13GemmUniversalIN4cute5tupleIJiiiiEEENS1_10collective13CollectiveMmaINS1_35MainloopSm100TmaUmmaWarpSpecializedILi5ELi2ELi4ENS5_IJNS4_1CILi1EEESB_SB_EEEEENS5_IJNSA_ILi128EEENSA_ILi64EEENSA_ILi32EEEEEENS_10bfloat16_tENS5_IJlSB_lEEESI_SJ_NS4_8TiledMMAINS4_8MMA_AtomIJNS4_20SM100_MMA_F16BF16_SSISI_SI_fLi128ELi64ELNS4_4UMMA5MajorE0ELSO_0ELNSN_7ScaleInE0ELSP_0EEEEEENS4_6LayoutISC_NS5_IJNSA_ILi0EEEST_ST_EEEEENS5_IJNS4_10UnderscoreESW_SW_EEEEENS4_13SM90_TMA_LOADENS4_14ComposedLayoutINS4_7SwizzleILi2ELi4ELi3EEENS4_18smem_ptr_flag_bitsILi16EEENSS_INS5_IJNSA_ILi8EEESG_EEENS5_IJSG_SB_EEEEEEEvNS4_8identityESZ_S19_vS1A_EENS_8epilogue10collective18CollectiveEpilogueINS1C_23Sm100TmaWarpSpecializedILi3ELi2ELi32ELb1ELb0EEEJSH_NS5_IJNSS_ISE_SB_EENSS_ISG_SB_EEEEESI_SJ_SI_SJ_NS1C_6fusion15FusionCallbacksIS1G_NS1K_17LinearCombinationISI_fSI_fLNS_15FloatRoundStyleE2EEESH_S1J_JEEENS4_5SM1004TMEM4LOAD26SM100_TMEM_LOAD_32dp32b32xESZ_S19_NS4_39AutoVectorizingCopyWithAssumedAlignmentILi128EEENS4_14SM90_TMA_STOREES19_S1V_S1V_EEEvvEEEEvNT_6ParamsE) ;  /* 0xffffff80023c7950 */ /* 0x000fea0003c3ffff */
.L_x_156:
[----:B------:R-:W-:-:S00]  /*7f10*/  BRA `(.L_x_156) ;  /* 0xfffffffc00fc7947 */ /* 0x000fc0000383ffff */
[----:B------:R-:W-:-:S00]  /*7f20*/  NOP ;  /* 0x0000000000007918 */ /* 0x000fc00000000000 */
        /* <DEDUP_REMOVED lines=13> */
.L_x_157:


//--------------------- .nv.global.init           --------------------------
	.section	.nv.global.init,"aw",@progbits
.nv.global.init:
	.type		$str$27,@object
	.size		$str$27,($str$28 - $str$27)
$str$27:
        /*0000*/ 	.byte	0x28, 0x61, 0x64, 0x64, 0x72, 0x65, 0x73, 0x73, 0x20, 0x26, 0x20, 0x6d, 0x61, 0x73, 0x6b, 0x29
        /*0010*/ 	.byte	0x20, 0x3d, 0x3d, 0x20, 0x30, 0x00
	.type		$str$28,@object
	.size		$str$28,($str$26 - $str$28)
$str$28:
        /*0016*/ 	.byte	0x2f, 0x74, 0x6d, 0x70, 0x2f, 0x63, 0x75, 0x74, 0x6c, 0x61, 0x73, 0x73, 0x5f, 0x73, 0x77, 0x65
        /*0026*/ 	.byte	0x65, 0x70, 0x5f, 0x73, 0x72, 0x63, 0x2f, 0x69, 0x6e, 0x63, 0x6c, 0x75, 0x64, 0x65, 0x2f, 0x63
        /*0036*/ 	.byte	0x75, 0x74, 0x65, 0x2f, 0x70, 0x6f, 0x69, 0x6e, 0x74, 0x65, 0x72, 0x5f, 0x66, 0x6c, 0x61, 0x67
        /*0046*/ 	.byte	0x67, 0x65, 0x64, 0x2e, 0x68, 0x70, 0x70, 0x00
	.type		$str$26,@object
	.size		$str$26,($str$25 - $str$26)
$str$26:
        /*004e*/ 	.byte	0x2f, 0x74, 0x6d, 0x70, 0x2f, 0x63, 0x75, 0x74, 0x6c, 0x61, 0x73, 0x73, 0x5f, 0x73, 0x77, 0x65
        /*005e*/ 	.byte	0x65, 0x70, 0x5f, 0x73, 0x72, 0x63, 0x2f, 0x69, 0x6e, 0x63, 0x6c, 0x75, 0x64, 0x65, 0x2f, 0x63
        /*006e*/ 	.byte	0x75, 0x74, 0x65, 0x2f, 0x61, 0x74, 0x6f, 0x6d, 0x2f, 0x63, 0x6f, 0x70, 0x79, 0x5f, 0x74, 0x72
        /*007e*/ 	.byte	0x61, 0x69, 0x74, 0x73, 0x5f, 0x73, 0x6d, 0x31, 0x30, 0x30, 0x2e, 0x68, 0x70, 0x70, 0x00
	.type		$str$25,@object
	.size		$str$25,(__unnamed_1 - $str$25)
$str$25:
        /*008d*/ 	.byte	0x28, 0x28, 0x75, 0x69, 0x6e, 0x74, 0x33, 0x32, 0x5f, 0x74, 0x28, 0x74, 0x68, 0x72, 0x65, 0x61
        /*009d*/ 	.byte	0x64, 0x49, 0x64, 0x78, 0x2e, 0x78, 0x29, 0x20, 0x2f, 0x20, 0x33, 0x32, 0x29, 0x20, 0x25, 0x20
        /*00ad*/ 	.byte	0x34, 0x29, 0x20, 0x3d, 0x3d, 0x20, 0x28, 0x28, 0x28, 0x74, 0x6d, 0x65, 0x6d, 0x5f, 0x61, 0x64
        /*00bd*/ 	.byte	0x64, 0x72, 0x20, 0x3e, 0x3e, 0x20, 0x31, 0x36, 0x29, 0x20, 0x2f, 0x20, 0x33, 0x32, 0x29, 0x20
        /*00cd*/ 	.byte	0x25, 0x20, 0x34, 0x29, 0x00
	.type		__unnamed_1,@object
	.size		__unnamed_1,(__unnamed_2 - __unnamed_1)
__unnamed_1:
        /*00d2*/ 	.byte	0x61, 0x75, 0x74, 0x6f, 0x20, 0x63, 0x75, 0x74, 0x65, 0x3a, 0x3a, 0x61, 0x73, 0x5f, 0x70, 0x6f
        /* <DEDUP_REMOVED lines=24> */
        /*0262*/ 	.byte	0x34, 0x30, 0x39, 0x36, 0x3e, 0x3e, 0x3e, 0x3e, 0x5d, 0x00
	.type		__unnamed_2,@object
	.size		__unnamed_2,(.L_2 - __unnamed_2)
__unnamed_2:
        /* <DEDUP_REMOVED lines=42> */
        /*050c*/ 	.byte	0x3e, 0x3e, 0x5d, 0x00
.L_2:


//--------------------- .nv.shared._ZN7cutlass13device_kernelINS_4gemm6kernel13GemmUniversalIN4cute5tupleIJiiiiEEENS1_10collective13CollectiveMmaINS1_35MainloopSm100TmaUmmaWarpSpecializedILi5ELi2ELi4ENS5_IJNS4_1CILi1EEESB_SB_EEEEENS5_IJNSA_ILi128EEENSA_ILi64EEENSA_ILi32EEEEEENS_10bfloat16_tENS5_IJlSB_lEEESI_SJ_NS4_8TiledMMAINS4_8MMA_AtomIJNS4_20SM100_MMA_F16BF16_SSISI_SI_fLi128ELi64ELNS4_4UMMA5MajorE0ELSO_0ELNSN_7ScaleInE0ELSP_0EEEEEENS4_6LayoutISC_NS5_IJNSA_ILi0EEEST_ST_EEEEENS5_IJNS4_10UnderscoreESW_SW_EEEEENS4_13SM90_TMA_LOADENS4_14ComposedLayoutINS4_7SwizzleILi2ELi4ELi3EEENS4_18smem_ptr_flag_bitsILi16EEENSS_INS5_IJNSA_ILi8EEESG_EEENS5_IJSG_SB_EEEEEEEvNS4_8identityESZ_S19_vS1A_EENS_8epilogue10collective18CollectiveEpilogueINS1C_23Sm100TmaWarpSpecializedILi3ELi2ELi32ELb1ELb0EEEJSH_NS5_IJNSS_ISE_SB_EENSS_ISG_SB_EEEEESI_SJ_SI_SJ_NS1C_6fusion15FusionCallbacksIS1G_NS1K_17LinearCombinationISI_fSI_fLNS_15FloatRoundStyleE2EEESH_S1J_JEEENS4_5SM1004TMEM4LOAD26SM100_TMEM_LOAD_32dp32b32xESZ_S19_NS4_39AutoVectorizingCopyWithAssumedAlignmentILi128EEENS4_14SM90_TMA_STOREES19_S1V_S1V_EEEvvEEEEvNT_6ParamsE --------------------------
	.section	.nv.shared._ZN7cutlass13device_kernelINS_4gemm6kernel13GemmUniversalIN4cute5tupleIJiiiiEEENS1_10collective13CollectiveMmaINS1_35MainloopSm100TmaUmmaWarpSpecializedILi5ELi2ELi4ENS5_IJNS4_1CILi1EEESB_SB_EEEEENS5_IJNSA_ILi128EEENSA_ILi64EEENSA_ILi32EEEEEENS_10bfloat16_tENS5_IJlSB_lEEESI_SJ_NS4_8TiledMMAINS4_8MMA_AtomIJNS4_20SM100_MMA_F16BF16_SSISI_SI_fLi128ELi64ELNS4_4UMMA5MajorE0ELSO_0ELNSN_7ScaleInE0ELSP_0EEEEEENS4_6LayoutISC_NS5_IJNSA_ILi0EEEST_ST_EEEEENS5_IJNS4_10UnderscoreESW_SW_EEEEENS4_13SM90_TMA_LOADENS4_14ComposedLayoutINS4_7SwizzleILi2ELi4ELi3EEENS4_18smem_ptr_flag_bitsILi16EEENSS_INS5_IJNSA_ILi8EEESG_EEENS5_IJSG_SB_EEEEEEEvNS4_8identityESZ_S19_vS1A_EENS_8epilogue10collective18CollectiveEpilogueINS1C_23Sm100TmaWarpSpecializedILi3ELi2ELi32ELb1ELb0EEEJSH_NS5_IJNSS_ISE_SB_EENSS_ISG_SB_EEEEESI_SJ_SI_SJ_NS1C_6fusion15FusionCallbacksIS1G_NS1K_17LinearCombinationISI_fSI_fLNS_15FloatRoundStyleE2EEESH_S1J_JEEENS4_5SM1004TMEM4LOAD26SM100_TMEM_LOAD_32dp32b32xESZ_S19_NS4_39AutoVectorizingCopyWithAssumedAlignmentILi128EEENS4_14SM90_TMA_STOREES19_S1V_S1V_EEEvvEEEEvNT_6ParamsE,"aw",@nobits
	.sectionflags	@""
	.align	16
	.zero		1024


//--------------------- .nv.shared.reserved.0     --------------------------
	.section	.nv.shared.reserved.0,"aw",@nobits
	.weak		__nv_reservedSMEM_offset_0_alias
	.size		__nv_reservedSMEM_offset_0_alias, 0, 64
	.other		__nv_reservedSMEM_offset_0_alias,@"STO_CUDA_RESERVED_SHARED STV_DEFAULT"
__nv_reservedSMEM_offset_0_alias:
	.zero		0
.nv.shared.reserved.0:
	.zero		64
	.weak		__nv_reservedSMEM_tcgen05_partition
	.type		__nv_reservedSMEM_tcgen05_partition,@object
	.size		__nv_reservedSMEM_tcgen05_partition,(.L_0 - __nv_reservedSMEM_tcgen05_partition)
__nv_reservedSMEM_tcgen05_partition:
	.zero		32
.L_0:


//--------------------- .nv.global                --------------------------
	.section	.nv.global,"aw",@nobits
.nv.global:
	.type		_ZN39_INTERNAL_0ed05cff_4_k_cu_f2509278_80374cute1_E,@object
	.size		_ZN39_INTERNAL_0ed05cff_4_k_cu_f2509278_80374cute1_E,(_ZN39_INTERNAL_0ed05cff_4_k_cu_f2509278_80374cuda3std3__45__cpo6cbeginE - _ZN39_INTERNAL_0ed05cff_4_k_cu_f2509278_80374cute1_E)
_ZN39_INTERNAL_0ed05cff_4_k_cu_f2509278_80374cute1_E:
	.zero		1
	.type		_ZN39_INTERNAL_0ed05cff_4_k_cu_f2509278_80374cuda3std3__45__cpo6cbeginE,@object
	.size		_ZN39_INTERNAL_0ed05cff_4_k_cu_f2509278_80374cuda3std3__45__cpo6cbeginE,(_ZN39_INTERNAL_0ed05cff_4_k_cu_f2509278_80374cuda3std3__48in_placeE - _ZN39_INTERNAL_0ed05cff_4_k_cu_f2509278_80374cuda3std3__45__cpo6cbeginE)
_ZN39_INTERNAL_0ed05cff_4_k_cu_f2509278_80374cuda3std3__45__cpo6cbeginE:
	.zero		1
	.type		_ZN39_INTERNAL_0ed05cff_4_k_cu_f2509278_80374cuda3std3__48in_placeE,@object
	.size		_ZN39_INTERNAL_0ed05cff_4_k_cu_f2509278_80374cuda3std3__48in_placeE,(_ZN39_INTERNAL_0ed05cff_4_k_cu_f2509278_80374cuda3std6ranges3__45__cpo9iter_moveE - _ZN39_INTERNAL_0ed05cff_4_k_cu_f2509278_80374cuda3std3__48in_placeE)
_ZN39_INTERNAL_0ed05cff_4_k_cu_f2509278_80374cuda3std3__48in_placeE:
	.zero		1
	.type		_ZN39_INTERNAL_0ed05cff_4_k_cu_f2509278_80374cuda3std6ranges3__45__cpo9iter_moveE,@object
	.size		_ZN39_INTERNAL_0ed05cff_4_k_cu_f2509278_80374cuda3std6ranges3__45__cpo9iter_moveE,(_ZN39_INTERNAL_0ed05cff_4_k_cu_f2509278_80374cuda3std3__45__cpo5beginE - _ZN39_INTERNAL_0ed05cff_4_k_cu_f2509278_80374cuda3std6ranges3__45__cpo9iter_moveE)
_ZN39_INTERNAL_0ed05cff_4_k_cu_f2509278_80374cuda3std6ranges3__45__cpo9iter_moveE:
	.zero		1
	.type		_ZN39_INTERNAL_0ed05cff_4_k_cu_f2509278_80374cuda3std3__45__cpo5beginE,@object
	.size		_ZN39_INTERNAL_0ed05cff_4_k_cu_f2509278_80374cuda3std3__45__cpo5beginE,(_ZN39_INTERNAL_0ed05cff_4_k_cu_f2509278_80374cuda3std3__441_GLOBAL__N__0ed05cff_4_k_cu_f2509278_80376ignoreE - _ZN39_INTERNAL_0ed05cff_4_k_cu_f2509278_80374cuda3std3__45__cpo5beginE)
_ZN39_INTERNAL_0ed05cff_4_k_cu_f2509278_80374cuda3std3__45__cpo5beginE:
	.zero		1
	.type		_ZN39_INTERNAL_0ed05cff_4_k_cu_f2509278_80374cuda3std3__441_GLOBAL__N__0ed05cff_4_k_cu_f2509278_80376ignoreE,@object
	.size		_ZN39_INTERNAL_0ed05cff_4_k_cu_f2509278_80374cuda3std3__441_GLOBAL__N__0ed05cff_4_k_cu_f2509278_80376ignoreE,(_ZN39_INTERNAL_0ed05cff_4_k_cu_f2509278_80374cute7productE - _ZN39_INTERNAL_0ed05cff_4_k_cu_f2509278_80374cuda3std3__441_GLOBAL__N__0ed05cff_4_k_cu_f2509278_80376ignoreE)
_ZN39_INTERNAL_0ed05cff_4_k_cu_f2509278_80374cuda3std3__441_GLOBAL__N__0ed05cff_4_k_cu_f2509278_80376ignoreE:
	.zero		1
	.type		_ZN39_INTERNAL_0ed05cff_4_k_cu_f2509278_80374cute7productE,@object
	.size		_ZN39_INTERNAL_0ed05cff_4_k_cu_f2509278_80374cute7productE,(_ZN39_INTERNAL_0ed05cff_4_k_cu_f2509278_80374cuda3std3__45__cpo3endE - _ZN39_INTERNAL_0ed05cff_4_k_cu_f2509278_80374cute7productE)
_ZN39_INTERNAL_0ed05cff_4_k_cu_f2509278_80374cute7productE:
	.zero		1
	.type		_ZN39_INTERNAL_0ed05cff_4_k_cu_f2509278_80374cuda3std3__45__cpo3endE,@object
	.size		_ZN39_INTERNAL_0ed05cff_4_k_cu_f2509278_80374cuda3std3__45__cpo3endE,(_ZN39_INTERNAL_0ed05cff_4_k_cu_f2509278_80374cuda3std3__419piecewise_constructE - _ZN39_INTERNAL_0ed05cff_4_k_cu_f2509278_80374cuda3std3__45__cpo3endE)
_ZN39_INTERNAL_0ed05cff_4_k_cu_f2509278_80374cuda3std3__45__cpo3endE:
	.zero		1
	.type		_ZN39_INTERNAL_0ed05cff_4_k_cu_f2509278_80374cuda3std3__419piecewise_constructE,@object
	.size		_ZN39_INTERNAL_0ed05cff_4_k_cu_f2509278_80374cuda3std3__419piecewise_constructE,(_ZN39_INTERNAL_0ed05cff_4_k_cu_f2509278_80374cuda3std3__45__cpo4cendE - _ZN39_INTERNAL_0ed05cff_4_k_cu_f2509278_80374cuda3std3__419piecewise_constructE)
_ZN39_INTERNAL_0ed05cff_4_k_cu_f2509278_80374cuda3std3__419piecewise_constructE:
	.zero		1
	.type		_ZN39_INTERNAL_0ed05cff_4_k_cu_f2509278_80374cuda3std3__45__cpo4cendE,@object
	.size		_ZN39_INTERNAL_0ed05cff_4_k_cu_f2509278_80374cuda3std3__45__cpo4cendE,(_ZN39_INTERNAL_0ed05cff_4_k_cu_f2509278_80374cuda3std6ranges3__45__cpo4swapE - _ZN39_INTERNAL_0ed05cff_4_k_cu_f2509278_80374cuda3std3__45__cpo4cendE)
_ZN39_INTERNAL_0ed05cff_4_k_cu_f2509278_80374cuda3std3__45__cpo4cendE:
	.zero		1
	.type		_ZN39_INTERNAL_0ed05cff_4_k_cu_f2509278_80374cuda3std6ranges3__45__cpo4swapE,@object
	.size		_ZN39_INTERNAL_0ed05cff_4_k_cu_f2509278_80374cuda3std6ranges3__45__cpo4swapE,(.L_10 - _ZN39_INTERNAL_0ed05cff_4_k_cu_f2509278_80374cuda3std6ranges3__45__cpo4swapE)
_ZN39_INTERNAL_0ed05cff_4_k_cu_f2509278_80374cuda3std6ranges3__45__cpo4swapE:
	.zero		1
.L_10:


//--------------------- .nv.constant0._ZN7cutlass13device_kernelINS_4gemm6kernel13GemmUniversalIN4cute5tupleIJiiiiEEENS1_10collective13CollectiveMmaINS1_35MainloopSm100TmaUmmaWarpSpecializedILi5ELi2ELi4ENS5_IJNS4_1CILi1EEESB_SB_EEEEENS5_IJNSA_ILi128EEENSA_ILi64EEENSA_ILi32EEEEEENS_10bfloat16_tENS5_IJlSB_lEEESI_SJ_NS4_8TiledMMAINS4_8MMA_AtomIJNS4_20SM100_MMA_F16BF16_SSISI_SI_fLi128ELi64ELNS4_4UMMA5MajorE0ELSO_0ELNSN_7ScaleInE0ELSP_0EEEEEENS4_6LayoutISC_NS5_IJNSA_ILi0EEEST_ST_EEEEENS5_IJNS4_10UnderscoreESW_SW_EEEEENS4_13SM90_TMA_LOADENS4_14ComposedLayoutINS4_7SwizzleILi2ELi4ELi3EEENS4_18smem_ptr_flag_bitsILi16EEENSS_INS5_IJNSA_ILi8EEESG_EEENS5_IJSG_SB_EEEEEEEvNS4_8identityESZ_S19_vS1A_EENS_8epilogue10collective18CollectiveEpilogueINS1C_23Sm100TmaWarpSpecializedILi3ELi2ELi32ELb1ELb0EEEJSH_NS5_IJNSS_ISE_SB_EENSS_ISG_SB_EEEEESI_SJ_SI_SJ_NS1C_6fusion15FusionCallbacksIS1G_NS1K_17LinearCombinationISI_fSI_fLNS_15FloatRoundStyleE2EEESH_S1J_JEEENS4_5SM1004TMEM4LOAD26SM100_TMEM_LOAD_32dp32b32xESZ_S19_NS4_39AutoVectorizingCopyWithAssumedAlignmentILi128EEENS4_14SM90_TMA_STOREES19_S1V_S1V_EEEvvEEEEvNT_6ParamsE --------------------------
	.section	.nv.constant0._ZN7cutlass13device_kernelINS_4gemm6kernel13GemmUniversalIN4cute5tupleIJiiiiEEENS1_10collective13CollectiveMmaINS1_35MainloopSm100TmaUmmaWarpSpecializedILi5ELi2ELi4ENS5_IJNS4_1CILi1EEESB_SB_EEEEENS5_IJNSA_ILi128EEENSA_ILi64EEENSA_ILi32EEEEEENS_10bfloat16_tENS5_IJlSB_lEEESI_SJ_NS4_8TiledMMAINS4_8MMA_AtomIJNS4_20SM100_MMA_F16BF16_SSISI_SI_fLi128ELi64ELNS4_4UMMA5MajorE0ELSO_0ELNSN_7ScaleInE0ELSP_0EEEEEENS4_6LayoutISC_NS5_IJNSA_ILi0EEEST_ST_EEEEENS5_IJNS4_10UnderscoreESW_SW_EEEEENS4_13SM90_TMA_LOADENS4_14ComposedLayoutINS4_7SwizzleILi2ELi4ELi3EEENS4_18smem_ptr_flag_bitsILi16EEENSS_INS5_IJNSA_ILi8EEESG_EEENS5_IJSG_SB_EEEEEEEvNS4_8identityESZ_S19_vS1A_EENS_8epilogue10collective18CollectiveEpilogueINS1C_23Sm100TmaWarpSpecializedILi3ELi2ELi32ELb1ELb0EEEJSH_NS5_IJNSS_ISE_SB_EENSS_ISG_SB_EEEEESI_SJ_SI_SJ_NS1C_6fusion15FusionCallbacksIS1G_NS1K_17LinearCombinationISI_fSI_fLNS_15FloatRoundStyleE2EEESH_S1J_JEEENS4_5SM1004TMEM4LOAD26SM100_TMEM_LOAD_32dp32b32xESZ_S19_NS4_39AutoVectorizingCopyWithAssumedAlignmentILi128EEENS4_14SM90_TMA_STOREES19_S1V_S1V_EEEvvEEEEvNT_6ParamsE,"a",@progbits
	.sectionflags	@""
	.align	4
.nv.constant0._ZN7cutlass13device_kernelINS_4gemm6kernel13GemmUniversalIN4cute5tupleIJiiiiEEENS1_10collective13CollectiveMmaINS1_35MainloopSm100TmaUmmaWarpSpecializedILi5ELi2ELi4ENS5_IJNS4_1CILi1EEESB_SB_EEEEENS5_IJNSA_ILi128EEENSA_ILi64EEENSA_ILi32EEEEEENS_10bfloat16_tENS5_IJlSB_lEEESI_SJ_NS4_8TiledMMAINS4_8MMA_AtomIJNS4_20SM100_MMA_F16BF16_SSISI_SI_fLi128ELi64ELNS4_4UMMA5MajorE0ELSO_0ELNSN_7ScaleInE0ELSP_0EEEEEENS4_6LayoutISC_NS5_IJNSA_ILi0EEEST_ST_EEEEENS5_IJNS4_10UnderscoreESW_SW_EEEEENS4_13SM90_TMA_LOADENS4_14ComposedLayoutINS4_7SwizzleILi2ELi4ELi3EEENS4_18smem_ptr_flag_bitsILi16EEENSS_INS5_IJNSA_ILi8EEESG_EEENS5_IJSG_SB_EEEEEEEvNS4_8identityESZ_S19_vS1A_EENS_8epilogue10collective18CollectiveEpilogueINS1C_23Sm100TmaWarpSpecializedILi3ELi2ELi32ELb1ELb0EEEJSH_NS5_IJNSS_ISE_SB_EENSS_ISG_SB_EEEEESI_SJ_SI_SJ_NS1C_6fusion15FusionCallbacksIS1G_NS1K_17LinearCombinationISI_fSI_fLNS_15FloatRoundStyleE2EEESH_S1J_JEEENS4_5SM1004TMEM4LOAD26SM100_TMEM_LOAD_32dp32b32xESZ_S19_NS4_39AutoVectorizingCopyWithAssumedAlignmentILi128EEENS4_14SM90_TMA_STOREES19_S1V_S1V_EEEvvEEEEvNT_6ParamsE:
	.zero		2944


//--------------------- SYMBOLS --------------------------

	.type		.nv.reservedSmem.offset0,@object
	.size		.nv.reservedSmem.offset0,0x4
	.type		.nv.reservedSmem.cap,@object
	.size		.nv.reservedSmem.cap,0x4
	.type		__assertfail,@function
